	.target	sm_90a

	.elftype	@"ET_EXEC"


//--------------------- .note.nv.tkinfo           --------------------------
	.section	.note.nv.tkinfo,"",@"SHT_NOTE"
	.sectionflags	@"SHF_NOTE_NV_TKINFO"
	.tkinfo
        /*0018*/ 	.word	0x00000002
        /*0030*/ 	.string	""
        /*0030*/ 	.string	"ptxas"
        /*0030*/ 	.string	"Cuda compilation tools, release 13.0, V13.0.88"
        /*0030*/ 	.string	"Build cuda_13.0.r13.0/compiler.36424714_0"
        /*0030*/ 	.string	"-arch sm_90a -m 64 "



//--------------------- .note.nv.cuinfo           --------------------------
	.section	.note.nv.cuinfo,"",@"SHT_NOTE"
	.sectionflags	@"SHF_NOTE_NV_CUINFO"
        /*0018*/ 	.short	0x0002
        /*001a*/ 	.short	0x005a
        /*001c*/ 	.short	0x0082
	.zero		2


//--------------------- .nv.info                  --------------------------
	.section	.nv.info,"",@"SHT_CUDA_INFO"
	.align	4


	//----- nvinfo : EIATTR_REGCOUNT
	.align		4
        /*0000*/ 	.byte	0x04, 0x2f
        /*0002*/ 	.short	(.L_12 - .L_11)
	.align		4
.L_11:
        /*0004*/ 	.word	index@(_ZN7cutlass13device_kernelINS_4gemm6kernel13GemmUniversalIN4cute5tupleIJiiiiEEENS1_10collective13CollectiveMmaINS1_37MainloopSm90TmaGmmaWarpSpecializedFP8ILi2ENS5_IJNS4_1CILi1EEESB_SB_EEENS1_35KernelTmaWarpSpecializedCooperativeEEENS5_IJNSA_ILi256EEESF_NSA_ILi64EEEEEENS_12float_e5m2_tENS5_IJlSB_lEEESI_SJ_NS4_8TiledMMAINS4_8MMA_AtomIJNS4_4SM904GMMA31MMA_64x256x32_F32E5M2E5M2_SS_TNILNSN_7ScaleInE1ELSP_1EEEEEENS4_6LayoutINS5_IJNSA_ILi2EEESB_SB_EEENS5_IJSB_NSA_ILi0EEESV_EEEEENS5_IJNS4_10UnderscoreESY_SY_EEEEENS4_13SM90_TMA_LOADENS4_14ComposedLayoutINS4_7SwizzleILi2ELi4ELi3EEENS4_18smem_ptr_flag_bitsILi8EEENSS_INS5_IJNSA_ILi8EEESG_EEENS5_IJSG_SB_EEEEEEEvNS4_8identityES11_S1B_vS1C_EENS_8epilogue10collective6detail29Sm90TmaWarpSpecializedAdapterINS1F_15DefaultEpilogueISI_SJ_SJ_NS1E_6thread17LinearCombinationISI_Li1EffLNS1J_9ScaleType4KindE0ELNS_15FloatRoundStyleE2ESI_EENS1_15EpilogueDefaultEEEEEvvEEEEvNT_6ParamsE)
        /*0008*/ 	.word	0x000000a8


	//----- nvinfo : EIATTR_FRAME_SIZE
	.align		4
.L_12:
        /*000c*/ 	.byte	0x04, 0x11
        /*000e*/ 	.short	(.L_14 - .L_13)
	.align		4
.L_13:
        /*0010*/ 	.word	index@(_ZN7cutlass13device_kernelINS_4gemm6kernel13GemmUniversalIN4cute5tupleIJiiiiEEENS1_10collective13CollectiveMmaINS1_37MainloopSm90TmaGmmaWarpSpecializedFP8ILi2ENS5_IJNS4_1CILi1EEESB_SB_EEENS1_35KernelTmaWarpSpecializedCooperativeEEENS5_IJNSA_ILi256EEESF_NSA_ILi64EEEEEENS_12float_e5m2_tENS5_IJlSB_lEEESI_SJ_NS4_8TiledMMAINS4_8MMA_AtomIJNS4_4SM904GMMA31MMA_64x256x32_F32E5M2E5M2_SS_TNILNSN_7ScaleInE1ELSP_1EEEEEENS4_6LayoutINS5_IJNSA_ILi2EEESB_SB_EEENS5_IJSB_NSA_ILi0EEESV_EEEEENS5_IJNS4_10UnderscoreESY_SY_EEEEENS4_13SM90_TMA_LOADENS4_14ComposedLayoutINS4_7SwizzleILi2ELi4ELi3EEENS4_18smem_ptr_flag_bitsILi8EEENSS_INS5_IJNSA_ILi8EEESG_EEENS5_IJSG_SB_EEEEEEEvNS4_8identityES11_S1B_vS1C_EENS_8epilogue10collective6detail29Sm90TmaWarpSpecializedAdapterINS1F_15DefaultEpilogueISI_SJ_SJ_NS1E_6thread17LinearCombinationISI_Li1EffLNS1J_9ScaleType4KindE0ELNS_15FloatRoundStyleE2ESI_EENS1_15EpilogueDefaultEEEEEvvEEEEvNT_6ParamsE)
        /*0014*/ 	.word	0x00000870


	//----- nvinfo : EIATTR_MIN_STACK_SIZE
	.align		4
.L_14:
        /*0018*/ 	.byte	0x04, 0x12
        /*001a*/ 	.short	(.L_16 - .L_15)
	.align		4
.L_15:
        /*001c*/ 	.word	index@(_ZN7cutlass13device_kernelINS_4gemm6kernel13GemmUniversalIN4cute5tupleIJiiiiEEENS1_10collective13CollectiveMmaINS1_37MainloopSm90TmaGmmaWarpSpecializedFP8ILi2ENS5_IJNS4_1CILi1EEESB_SB_EEENS1_35KernelTmaWarpSpecializedCooperativeEEENS5_IJNSA_ILi256EEESF_NSA_ILi64EEEEEENS_12float_e5m2_tENS5_IJlSB_lEEESI_SJ_NS4_8TiledMMAINS4_8MMA_AtomIJNS4_4SM904GMMA31MMA_64x256x32_F32E5M2E5M2_SS_TNILNSN_7ScaleInE1ELSP_1EEEEEENS4_6LayoutINS5_IJNSA_ILi2EEESB_SB_EEENS5_IJSB_NSA_ILi0EEESV_EEEEENS5_IJNS4_10UnderscoreESY_SY_EEEEENS4_13SM90_TMA_LOADENS4_14ComposedLayoutINS4_7SwizzleILi2ELi4ELi3EEENS4_18smem_ptr_flag_bitsILi8EEENSS_INS5_IJNSA_ILi8EEESG_EEENS5_IJSG_SB_EEEEEEEvNS4_8identityES11_S1B_vS1C_EENS_8epilogue10collective6detail29Sm90TmaWarpSpecializedAdapterINS1F_15DefaultEpilogueISI_SJ_SJ_NS1E_6thread17LinearCombinationISI_Li1EffLNS1J_9ScaleType4KindE0ELNS_15FloatRoundStyleE2ESI_EENS1_15EpilogueDefaultEEEEEvvEEEEvNT_6ParamsE)
        /*0020*/ 	.word	0x00000870
.L_16:


//--------------------- .nv.compat                --------------------------
	.section	.nv.compat,"",@"SHT_CUDA_COMPAT_INFO"
	.align	4
        /*0000*/ 	.byte	0x02, 0x09, 0x01, 0x00, 0x02, 0x02, 0x04, 0x00, 0x02, 0x05, 0x05, 0x00, 0x03, 0x07, 0x01, 0x01
        /*0010*/ 	.byte	0x02, 0x03, 0x01, 0x00, 0x02, 0x06, 0x01, 0x00, 0x04, 0x0b, 0x08, 0x00, 0x00, 0x00, 0x00, 0x00
        /*0020*/ 	.byte	0x00, 0x00, 0x00, 0x00


//--------------------- .nv.info._ZN7cutlass13device_kernelINS_4gemm6kernel13GemmUniversalIN4cute5tupleIJiiiiEEENS1_10collective13CollectiveMmaINS1_37MainloopSm90TmaGmmaWarpSpecializedFP8ILi2ENS5_IJNS4_1CILi1EEESB_SB_EEENS1_35KernelTmaWarpSpecializedCooperativeEEENS5_IJNSA_ILi256EEESF_NSA_ILi64EEEEEENS_12float_e5m2_tENS5_IJlSB_lEEESI_SJ_NS4_8TiledMMAINS4_8MMA_AtomIJNS4_4SM904GMMA31MMA_64x256x32_F32E5M2E5M2_SS_TNILNSN_7ScaleInE1ELSP_1EEEEEENS4_6LayoutINS5_IJNSA_ILi2EEESB_SB_EEENS5_IJSB_NSA_ILi0EEESV_EEEEENS5_IJNS4_10UnderscoreESY_SY_EEEEENS4_13SM90_TMA_LOADENS4_14ComposedLayoutINS4_7SwizzleILi2ELi4ELi3EEENS4_18smem_ptr_flag_bitsILi8EEENSS_INS5_IJNSA_ILi8EEESG_EEENS5_IJSG_SB_EEEEEEEvNS4_8identityES11_S1B_vS1C_EENS_8epilogue10collective6detail29Sm90TmaWarpSpecializedAdapterINS1F_15DefaultEpilogueISI_SJ_SJ_NS1E_6thread17LinearCombinationISI_Li1EffLNS1J_9ScaleType4KindE0ELNS_15FloatRoundStyleE2ESI_EENS1_15EpilogueDefaultEEEEEvvEEEEvNT_6ParamsE --------------------------
	.section	.nv.info._ZN7cutlass13device_kernelINS_4gemm6kernel13GemmUniversalIN4cute5tupleIJiiiiEEENS1_10collective13CollectiveMmaINS1_37MainloopSm90TmaGmmaWarpSpecializedFP8ILi2ENS5_IJNS4_1CILi1EEESB_SB_EEENS1_35KernelTmaWarpSpecializedCooperativeEEENS5_IJNSA_ILi256EEESF_NSA_ILi64EEEEEENS_12float_e5m2_tENS5_IJlSB_lEEESI_SJ_NS4_8TiledMMAINS4_8MMA_AtomIJNS4_4SM904GMMA31MMA_64x256x32_F32E5M2E5M2_SS_TNILNSN_7ScaleInE1ELSP_1EEEEEENS4_6LayoutINS5_IJNSA_ILi2EEESB_SB_EEENS5_IJSB_NSA_ILi0EEESV_EEEEENS5_IJNS4_10UnderscoreESY_SY_EEEEENS4_13SM90_TMA_LOADENS4_14ComposedLayoutINS4_7SwizzleILi2ELi4ELi3EEENS4_18smem_ptr_flag_bitsILi8EEENSS_INS5_IJNSA_ILi8EEESG_EEENS5_IJSG_SB_EEEEEEEvNS4_8identityES11_S1B_vS1C_EENS_8epilogue10collective6detail29Sm90TmaWarpSpecializedAdapterINS1F_15DefaultEpilogueISI_SJ_SJ_NS1E_6thread17LinearCombinationISI_Li1EffLNS1J_9ScaleType4KindE0ELNS_15FloatRoundStyleE2ESI_EENS1_15EpilogueDefaultEEEEEvvEEEEvNT_6ParamsE,"",@"SHT_CUDA_INFO"
	.sectionflags	@""
	.align	4


	//----- nvinfo : EIATTR_CUDA_API_VERSION
	.align		4
        /*0000*/ 	.byte	0x04, 0x37
        /*0002*/ 	.short	(.L_18 - .L_17)
.L_17:
        /*0004*/ 	.word	0x00000082


	//----- nvinfo : EIATTR_KPARAM_INFO
	.align		4
.L_18:
        /*0008*/ 	.byte	0x04, 0x17
        /*000a*/ 	.short	(.L_20 - .L_19)
.L_19:
        /*000c*/ 	.word	0x00000000
        /*0010*/ 	.short	0x0000
        /*0012*/ 	.short	0x0070
        /*0014*/ 	.byte	0x00, 0xf0, 0x01, 0x10


	//----- nvinfo : EIATTR_SPARSE_MMA_MASK
	.align		4
.L_20:
        /*0018*/ 	.byte	0x03, 0x50
        /*001a*/ 	.short	0x0000


	//----- nvinfo : EIATTR_MAXREG_COUNT
	.align		4
        /*001c*/ 	.byte	0x03, 0x1b
        /*001e*/ 	.short	0x00a8


	//----- nvinfo : EIATTR_NUM_BARRIERS
	.align		4
        /*0020*/ 	.byte	0x02, 0x4c
        /*0022*/ 	.byte	0x01
	.zero		1


	//----- nvinfo : EIATTR_ANNOTATIONS
	.align		4
        /*0024*/ 	.byte	0x04, 0x55
        /*0026*/ 	.short	(.L_22 - .L_21)


	//   ....[0]....
.L_21:
        /*0028*/ 	.word	0x00000001
        /*002c*/ 	.byte	0x50, 0x05, 0x00, 0x00, 0x01, 0x00, 0x00, 0x00, 0x70, 0x05, 0x00, 0x00, 0x01, 0x00, 0x00, 0x00
        /* <DEDUP_REMOVED lines=1579> */
        /*62ec*/ 	.byte	0xd0, 0x4f, 0x02, 0x00


	//----- nvinfo : EIATTR_MERCURY_ISA_VERSION
	.align		4
.L_22:
        /*62f0*/ 	.byte	0x03, 0x5f
        /*62f2*/ 	.short	0x0101


	//----- nvinfo : EIATTR_INT_WARP_WIDE_INSTR_OFFSETS
	.align		4
        /*62f4*/ 	.byte	0x04, 0x31
        /*62f6*/ 	.short	(.L_24 - .L_23)


	//   ....[0]....
.L_23:
        /*62f8*/ 	.word	0x00000440


	//   ....[1]....
        /*62fc*/ 	.word	0x00000460


	//   ....[2]....
        /*6300*/ 	.word	0x00000560


	//----- nvinfo : EIATTR_COOP_GROUP_MASK_REGIDS
	.align		4
.L_24:
        /*6304*/ 	.byte	0x04, 0x29
        /*6306*/ 	.short	(.L_26 - .L_25)


	//   ....[0]....
.L_25:
        /*6308*/ 	.word	0xffffffff


	//   ....[1]....
        /*630c*/ 	.word	0xffffffff


	//   ....[2]....
        /*6310*/ 	.word	0xffffffff


	//   ....[3]....
        /*6314*/ 	.word	0xffffffff


	//   ....[4]....
        /*6318*/ 	.word	0xffffffff


	//----- nvinfo : EIATTR_COOP_GROUP_INSTR_OFFSETS
	.align		4
.L_26:
        /*631c*/ 	.byte	0x04, 0x28
        /*631e*/ 	.short	(.L_28 - .L_27)


	//   ....[0]....
.L_27:
        /*6320*/ 	.word	0x00000070


	//   ....[1]....
        /*6324*/ 	.word	0x00000080


	//   ....[2]....
        /*6328*/ 	.word	0x000001a0


	//   ....[3]....
        /*632c*/ 	.word	0x00000380


	//   ....[4]....
        /*6330*/ 	.word	0x00002670


	//----- nvinfo : EIATTR_REG_RECONFIG
	.align		4
.L_28:
        /*6334*/ 	.byte	0x01, 0x54
	.zero		2


	//----- nvinfo : EIATTR_MBARRIER_INSTR_OFFSETS
	.align		4
        /*6338*/ 	.byte	0x04, 0x39
        /*633a*/ 	.short	(.L_30 - .L_29)


	//   ....[0]....
.L_29:
        /*633c*/ 	.word	0x00000320
        /*6340*/ 	.word	0x000000ff
        /*6344*/ 	.word	0x00000000
        /*6348*/ 	.short	0x0100
        /*634a*/ 	.byte	0x09
	.zero		1


	//   ....[1]....
        /*634c*/ 	.word	0x00000330
        /*6350*/ 	.word	0x000000ff
        /*6354*/ 	.word	0x00000010
        /*6358*/ 	.short	0x0100
        /*635a*/ 	.byte	0x09
	.zero		1


	//   ....[2]....
        /*635c*/ 	.word	0x00000340
        /*6360*/ 	.word	0x000000ff
        /*6364*/ 	.word	0x00000008
        /*6368*/ 	.short	0x0100
        /*636a*/ 	.byte	0x09
	.zero		1


	//   ....[3]....
        /*636c*/ 	.word	0x00000350
        /*6370*/ 	.word	0x000000ff
        /*6374*/ 	.word	0x00000018
        /*6378*/ 	.short	0x0100
        /*637a*/ 	.byte	0x09
	.zero		1


	//   ....[4]....
        /*637c*/ 	.word	0x00000590
        /*6380*/ 	.word	0x000000ff
        /*6384*/ 	.word	0x00000030
        /*6388*/ 	.short	0x0100
        /*638a*/ 	.byte	0x06
	.zero		1


	//   ....[5]....
        /*638c*/ 	.word	0x000005a0
        /*6390*/ 	.word	0x000000ff
        /*6394*/ 	.word	0x00000038
        /*6398*/ 	.short	0x0100
        /*639a*/ 	.byte	0x06
	.zero		1


	//   ....[6]....
        /*639c*/ 	.word	0x00002a80
        /*63a0*/ 	.word	0x000000ff
        /*63a4*/ 	.word	0x00000000
        /*63a8*/ 	.short	0x010a
        /*63aa*/ 	.byte	0x06
	.zero		1


	//   ....[7]....
        /*63ac*/ 	.word	0x00002ac0
        /*63b0*/ 	.word	0x000000ff
        /*63b4*/ 	.word	0x00000000
        /*63b8*/ 	.short	0x010a
        /*63ba*/ 	.byte	0x06
	.zero		1


	//   ....[8]....
        /*63bc*/ 	.word	0x00006e20
        /*63c0*/ 	.word	0x000000ff
        /*63c4*/ 	.word	0x00000000
        /*63c8*/ 	.short	0x010a
        /*63ca*/ 	.byte	0x10
	.zero		1


	//   ....[9]....
        /*63cc*/ 	.word	0x00006e60
        /*63d0*/ 	.word	0x000000ff
        /*63d4*/ 	.word	0x00000000
        /*63d8*/ 	.short	0x010a
        /*63da*/ 	.byte	0x10
	.zero		1


	//   ....[10]....
        /*63dc*/ 	.word	0x0000cda0
        /*63e0*/ 	.word	0x000000ff
        /*63e4*/ 	.word	0x00000000
        /*63e8*/ 	.short	0x0101
        /*63ea*/ 	.byte	0x08
	.zero		1


	//   ....[11]....
        /*63ec*/ 	.word	0x00010820
        /*63f0*/ 	.word	0x000000ff
        /*63f4*/ 	.word	0x00000000
        /*63f8*/ 	.short	0x0101
        /*63fa*/ 	.byte	0x06
	.zero		1


	//   ....[12]....
        /*63fc*/ 	.word	0x00024340
        /*6400*/ 	.word	0x00000010
        /*6404*/ 	.word	0x00000010
        /*6408*/ 	.short	0x010a
        /*640a*/ 	.byte	0x3f
	.zero		1


	//   ....[13]....
        /*640c*/ 	.word	0x00024700
        /*6410*/ 	.word	0x00000002
        /*6414*/ 	.word	0x00000038
        /*6418*/ 	.short	0x0101
        /*641a*/ 	.byte	0x3f
	.zero		1


	//   ....[14]....
        /*641c*/ 	.word	0x00024e30
        /*6420*/ 	.word	0x00000005
        /*6424*/ 	.word	0x00000000
        /*6428*/ 	.short	0x010a
        /*642a*/ 	.byte	0x3f
	.zero		1


	//   ....[15]....
        /*642c*/ 	.word	0x00024ec0
        /*6430*/ 	.word	0x00000003
        /*6434*/ 	.word	0x00000000
        /*6438*/ 	.short	0x010a
        /*643a*/ 	.byte	0x3f
	.zero		1


	//   ....[16]....
        /*643c*/ 	.word	0x00024f30
        /*6440*/ 	.word	0x00000003
        /*6444*/ 	.word	0x00000000
        /*6448*/ 	.short	0x010a
        /*644a*/ 	.byte	0x3f
	.zero		1


	//   ....[17]....
        /*644c*/ 	.word	0x00024fa0
        /*6450*/ 	.word	0x00000000
        /*6454*/ 	.word	0x00000000
        /*6458*/ 	.short	0x010a
        /*645a*/ 	.byte	0x3f
	.zero		1


	//   ....[18]....
        /*645c*/ 	.word	0x00025080
        /*6460*/ 	.word	0x00000010
        /*6464*/ 	.word	0x00000010
        /*6468*/ 	.short	0x010a
        /*646a*/ 	.byte	0x3f
	.zero		1


	//   ....[19]....
        /*646c*/ 	.word	0x00025160
        /*6470*/ 	.word	0x00000005
        /*6474*/ 	.word	0x00000000
        /*6478*/ 	.short	0x010a
        /*647a*/ 	.byte	0x3f
	.zero		1


	//----- nvinfo : EIATTR_NUM_MBARRIERS
	.align		4
.L_30:
        /*647c*/ 	.byte	0x03, 0x38
        /*647e*/ 	.short	0x0006


	//----- nvinfo : EIATTR_EXIT_INSTR_OFFSETS
	.align		4
        /*6480*/ 	.byte	0x04, 0x1c
        /*6482*/ 	.short	(.L_32 - .L_31)


	//   ....[0]....
.L_31:
        /*6484*/ 	.word	0x00000600


	//   ....[1]....
        /*6488*/ 	.word	0x00000f60


	//   ....[2]....
        /*648c*/ 	.word	0x00023970


	//   ....[3]....
        /*6490*/ 	.word	0x00023fd0


	//   ....[4]....
        /*6494*/ 	.word	0x00024f10


	//----- nvinfo : EIATTR_MAX_THREADS
	.align		4
.L_32:
        /*6498*/ 	.byte	0x04, 0x05
        /*649a*/ 	.short	(.L_34 - .L_33)
.L_33:
        /*649c*/ 	.word	0x00000180
        /*64a0*/ 	.word	0x00000001
        /*64a4*/ 	.word	0x00000001


	//----- nvinfo : EIATTR_CRS_STACK_SIZE
	.align		4
.L_34:
        /*64a8*/ 	.byte	0x04, 0x1e
        /*64aa*/ 	.short	(.L_36 - .L_35)
.L_35:
        /*64ac*/ 	.word	0x00000000


	//----- nvinfo : EIATTR_CBANK_PARAM_SIZE
	.align		4
.L_36:
        /*64b0*/ 	.byte	0x03, 0x19
        /*64b2*/ 	.short	0x0470


	//----- nvinfo : EIATTR_PARAM_CBANK
	.align		4
        /*64b4*/ 	.byte	0x04, 0x0a
        /*64b6*/ 	.short	(.L_38 - .L_37)
	.align		4
.L_37:
        /*64b8*/ 	.word	index@(.nv.constant0._ZN7cutlass13device_kernelINS_4gemm6kernel13GemmUniversalIN4cute5tupleIJiiiiEEENS1_10collective13CollectiveMmaINS1_37MainloopSm90TmaGmmaWarpSpecializedFP8ILi2ENS5_IJNS4_1CILi1EEESB_SB_EEENS1_35KernelTmaWarpSpecializedCooperativeEEENS5_IJNSA_ILi256EEESF_NSA_ILi64EEEEEENS_12float_e5m2_tENS5_IJlSB_lEEESI_SJ_NS4_8TiledMMAINS4_8MMA_AtomIJNS4_4SM904GMMA31MMA_64x256x32_F32E5M2E5M2_SS_TNILNSN_7ScaleInE1ELSP_1EEEEEENS4_6LayoutINS5_IJNSA_ILi2EEESB_SB_EEENS5_IJSB_NSA_ILi0EEESV_EEEEENS5_IJNS4_10UnderscoreESY_SY_EEEEENS4_13SM90_TMA_LOADENS4_14ComposedLayoutINS4_7SwizzleILi2ELi4ELi3EEENS4_18smem_ptr_flag_bitsILi8EEENSS_INS5_IJNSA_ILi8EEESG_EEENS5_IJSG_SB_EEEEEEEvNS4_8identityES11_S1B_vS1C_EENS_8epilogue10collective6detail29Sm90TmaWarpSpecializedAdapterINS1F_15DefaultEpilogueISI_SJ_SJ_NS1E_6thread17LinearCombinationISI_Li1EffLNS1J_9ScaleType4KindE0ELNS_15FloatRoundStyleE2ESI_EENS1_15EpilogueDefaultEEEEEvvEEEEvNT_6ParamsE)
        /*64bc*/ 	.short	0x0210
        /*64be*/ 	.short	0x0470


	//----- nvinfo : EIATTR_SW_WAR
	.align		4
.L_38:
        /*64c0*/ 	.byte	0x04, 0x36
        /*64c2*/ 	.short	(.L_40 - .L_39)
.L_39:
        /*64c4*/ 	.word	0x00000008
.L_40:


//--------------------- .nv.callgraph             --------------------------
	.section	.nv.callgraph,"",@"SHT_CUDA_CALLGRAPH"
	.align	4
	.sectionentsize	8
	.align		4
        /*0000*/ 	.word	0x00000000
	.align		4
        /*0004*/ 	.word	0xffffffff
	.align		4
        /*0008*/ 	.word	0x00000000
	.align		4
        /*000c*/ 	.word	0xfffffffe
	.align		4
        /*0010*/ 	.word	0x00000000
	.align		4
        /*0014*/ 	.word	0xfffffffd
	.align		4
        /*0018*/ 	.word	0x00000000
	.align		4
        /*001c*/ 	.word	0xfffffffc


//--------------------- .nv.constant4             --------------------------
	.section	.nv.constant4,"a",@progbits
	.align	8
	.align		8
.nv.constant4:
        /*0000*/ 	.dword	_ZN40_INTERNAL_abb88c43_4_k_cu_f7451403_288214cuda3std3__45__cpo5beginE
	.align		8
        /*0008*/ 	.dword	_ZN40_INTERNAL_abb88c43_4_k_cu_f7451403_288214cuda3std3__45__cpo3endE
	.align		8
        /*0010*/ 	.dword	_ZN40_INTERNAL_abb88c43_4_k_cu_f7451403_288214cuda3std3__45__cpo6cbeginE
	.align		8
        /*0018*/ 	.dword	_ZN40_INTERNAL_abb88c43_4_k_cu_f7451403_288214cuda3std3__45__cpo4cendE
	.align		8
        /*0020*/ 	.dword	_ZN40_INTERNAL_abb88c43_4_k_cu_f7451403_288214cuda3std3__442_GLOBAL__N__abb88c43_4_k_cu_f7451403_288216ignoreE
	.align		8
        /*0028*/ 	.dword	_ZN40_INTERNAL_abb88c43_4_k_cu_f7451403_288214cuda3std3__419piecewise_constructE
	.align		8
        /*0030*/ 	.dword	_ZN40_INTERNAL_abb88c43_4_k_cu_f7451403_288214cuda3std3__48in_placeE
	.align		8
        /*0038*/ 	.dword	_ZN40_INTERNAL_abb88c43_4_k_cu_f7451403_288214cuda3std6ranges3__45__cpo4swapE
	.align		8
        /*0040*/ 	.dword	_ZN40_INTERNAL_abb88c43_4_k_cu_f7451403_288214cuda3std6ranges3__45__cpo9iter_moveE
	.align		8
        /*0048*/ 	.dword	_ZN40_INTERNAL_abb88c43_4_k_cu_f7451403_288214cute7productE
	.align		8
        /*0050*/ 	.dword	_ZN40_INTERNAL_abb88c43_4_k_cu_f7451403_288214cute1_E


//--------------------- .text._ZN7cutlass13device_kernelINS_4gemm6kernel13GemmUniversalIN4cute5tupleIJiiiiEEENS1_10collective13CollectiveMmaINS1_37MainloopSm90TmaGmmaWarpSpecializedFP8ILi2ENS5_IJNS4_1CILi1EEESB_SB_EEENS1_35KernelTmaWarpSpecializedCooperativeEEENS5_IJNSA_ILi256EEESF_NSA_ILi64EEEEEENS_12float_e5m2_tENS5_IJlSB_lEEESI_SJ_NS4_8TiledMMAINS4_8MMA_AtomIJNS4_4SM904GMMA31MMA_64x256x32_F32E5M2E5M2_SS_TNILNSN_7ScaleInE1ELSP_1EEEEEENS4_6LayoutINS5_IJNSA_ILi2EEESB_SB_EEENS5_IJSB_NSA_ILi0EEESV_EEEEENS5_IJNS4_10UnderscoreESY_SY_EEEEENS4_13SM90_TMA_LOADENS4_14ComposedLayoutINS4_7SwizzleILi2ELi4ELi3EEENS4_18smem_ptr_flag_bitsILi8EEENSS_INS5_IJNSA_ILi8EEESG_EEENS5_IJSG_SB_EEEEEEEvNS4_8identityES11_S1B_vS1C_EENS_8epilogue10collective6detail29Sm90TmaWarpSpecializedAdapterINS1F_15DefaultEpilogueISI_SJ_SJ_NS1E_6thread17LinearCombinationISI_Li1EffLNS1J_9ScaleType4KindE0ELNS_15FloatRoundStyleE2ESI_EENS1_15EpilogueDefaultEEEEEvvEEEEvNT_6ParamsE --------------------------
	.section	.text._ZN7cutlass13device_kernelINS_4gemm6kernel13GemmUniversalIN4cute5tupleIJiiiiEEENS1_10collective13CollectiveMmaINS1_37MainloopSm90TmaGmmaWarpSpecializedFP8ILi2ENS5_IJNS4_1CILi1EEESB_SB_EEENS1_35KernelTmaWarpSpecializedCooperativeEEENS5_IJNSA_ILi256EEESF_NSA_ILi64EEEEEENS_12float_e5m2_tENS5_IJlSB_lEEESI_SJ_NS4_8TiledMMAINS4_8MMA_AtomIJNS4_4SM904GMMA31MMA_64x256x32_F32E5M2E5M2_SS_TNILNSN_7ScaleInE1ELSP_1EEEEEENS4_6LayoutINS5_IJNSA_ILi2EEESB_SB_EEENS5_IJSB_NSA_ILi0EEESV_EEEEENS5_IJNS4_10UnderscoreESY_SY_EEEEENS4_13SM90_TMA_LOADENS4_14ComposedLayoutINS4_7SwizzleILi2ELi4ELi3EEENS4_18smem_ptr_flag_bitsILi8EEENSS_INS5_IJNSA_ILi8EEESG_EEENS5_IJSG_SB_EEEEEEEvNS4_8identityES11_S1B_vS1C_EENS_8epilogue10collective6detail29Sm90TmaWarpSpecializedAdapterINS1F_15DefaultEpilogueISI_SJ_SJ_NS1E_6thread17LinearCombinationISI_Li1EffLNS1J_9ScaleType4KindE0ELNS_15FloatRoundStyleE2ESI_EENS1_15EpilogueDefaultEEEEEvvEEEEvNT_6ParamsE,"ax",@progbits
	.align	128
.text._ZN7cutlass13device_kernelINS_4gemm6kernel13GemmUniversalIN4cute5tupleIJiiiiEEENS1_10collective13CollectiveMmaINS1_37MainloopSm90TmaGmmaWarpSpecializedFP8ILi2ENS5_IJNS4_1CILi1EEESB_SB_EEENS1_35KernelTmaWarpSpecializedCooperativeEEENS5_IJNSA_ILi256EEESF_NSA_ILi64EEEEEENS_12float_e5m2_tENS5_IJlSB_lEEESI_SJ_NS4_8TiledMMAINS4_8MMA_AtomIJNS4_4SM904GMMA31MMA_64x256x32_F32E5M2E5M2_SS_TNILNSN_7ScaleInE1ELSP_1EEEEEENS4_6LayoutINS5_IJNSA_ILi2EEESB_SB_EEENS5_IJSB_NSA_ILi0EEESV_EEEEENS5_IJNS4_10UnderscoreESY_SY_EEEEENS4_13SM90_TMA_LOADENS4_14ComposedLayoutINS4_7SwizzleILi2ELi4ELi3EEENS4_18smem_ptr_flag_bitsILi8EEENSS_INS5_IJNSA_ILi8EEESG_EEENS5_IJSG_SB_EEEEEEEvNS4_8identityES11_S1B_vS1C_EENS_8epilogue10collective6detail29Sm90TmaWarpSpecializedAdapterINS1F_15DefaultEpilogueISI_SJ_SJ_NS1E_6thread17LinearCombinationISI_Li1EffLNS1J_9ScaleType4KindE0ELNS_15FloatRoundStyleE2ESI_EENS1_15EpilogueDefaultEEEEEvvEEEEvNT_6ParamsE:
        .type           _ZN7cutlass13device_kernelINS_4gemm6kernel13GemmUniversalIN4cute5tupleIJiiiiEEENS1_10collective13CollectiveMmaINS1_37MainloopSm90TmaGmmaWarpSpecializedFP8ILi2ENS5_IJNS4_1CILi1EEESB_SB_EEENS1_35KernelTmaWarpSpecializedCooperativeEEENS5_IJNSA_ILi256EEESF_NSA_ILi64EEEEEENS_12float_e5m2_tENS5_IJlSB_lEEESI_SJ_NS4_8TiledMMAINS4_8MMA_AtomIJNS4_4SM904GMMA31MMA_64x256x32_F32E5M2E5M2_SS_TNILNSN_7ScaleInE1ELSP_1EEEEEENS4_6LayoutINS5_IJNSA_ILi2EEESB_SB_EEENS5_IJSB_NSA_ILi0EEESV_EEEEENS5_IJNS4_10UnderscoreESY_SY_EEEEENS4_13SM90_TMA_LOADENS4_14ComposedLayoutINS4_7SwizzleILi2ELi4ELi3EEENS4_18smem_ptr_flag_bitsILi8EEENSS_INS5_IJNSA_ILi8EEESG_EEENS5_IJSG_SB_EEEEEEEvNS4_8identityES11_S1B_vS1C_EENS_8epilogue10collective6detail29Sm90TmaWarpSpecializedAdapterINS1F_15DefaultEpilogueISI_SJ_SJ_NS1E_6thread17LinearCombinationISI_Li1EffLNS1J_9ScaleType4KindE0ELNS_15FloatRoundStyleE2ESI_EENS1_15EpilogueDefaultEEEEEvvEEEEvNT_6ParamsE,@function
        .size           _ZN7cutlass13device_kernelINS_4gemm6kernel13GemmUniversalIN4cute5tupleIJiiiiEEENS1_10collective13CollectiveMmaINS1_37MainloopSm90TmaGmmaWarpSpecializedFP8ILi2ENS5_IJNS4_1CILi1EEESB_SB_EEENS1_35KernelTmaWarpSpecializedCooperativeEEENS5_IJNSA_ILi256EEESF_NSA_ILi64EEEEEENS_12float_e5m2_tENS5_IJlSB_lEEESI_SJ_NS4_8TiledMMAINS4_8MMA_AtomIJNS4_4SM904GMMA31MMA_64x256x32_F32E5M2E5M2_SS_TNILNSN_7ScaleInE1ELSP_1EEEEEENS4_6LayoutINS5_IJNSA_ILi2EEESB_SB_EEENS5_IJSB_NSA_ILi0EEESV_EEEEENS5_IJNS4_10UnderscoreESY_SY_EEEEENS4_13SM90_TMA_LOADENS4_14ComposedLayoutINS4_7SwizzleILi2ELi4ELi3EEENS4_18smem_ptr_flag_bitsILi8EEENSS_INS5_IJNSA_ILi8EEESG_EEENS5_IJSG_SB_EEEEEEEvNS4_8identityES11_S1B_vS1C_EENS_8epilogue10collective6detail29Sm90TmaWarpSpecializedAdapterINS1F_15DefaultEpilogueISI_SJ_SJ_NS1E_6thread17LinearCombinationISI_Li1EffLNS1J_9ScaleType4KindE0ELNS_15FloatRoundStyleE2ESI_EENS1_15EpilogueDefaultEEEEEvvEEEEvNT_6ParamsE,(.L_x_581 - _ZN7cutlass13device_kernelINS_4gemm6kernel13GemmUniversalIN4cute5tupleIJiiiiEEENS1_10collective13CollectiveMmaINS1_37MainloopSm90TmaGmmaWarpSpecializedFP8ILi2ENS5_IJNS4_1CILi1EEESB_SB_EEENS1_35KernelTmaWarpSpecializedCooperativeEEENS5_IJNSA_ILi256EEESF_NSA_ILi64EEEEEENS_12float_e5m2_tENS5_IJlSB_lEEESI_SJ_NS4_8TiledMMAINS4_8MMA_AtomIJNS4_4SM904GMMA31MMA_64x256x32_F32E5M2E5M2_SS_TNILNSN_7ScaleInE1ELSP_1EEEEEENS4_6LayoutINS5_IJNSA_ILi2EEESB_SB_EEENS5_IJSB_NSA_ILi0EEESV_EEEEENS5_IJNS4_10UnderscoreESY_SY_EEEEENS4_13SM90_TMA_LOADENS4_14ComposedLayoutINS4_7SwizzleILi2ELi4ELi3EEENS4_18smem_ptr_flag_bitsILi8EEENSS_INS5_IJNSA_ILi8EEESG_EEENS5_IJSG_SB_EEEEEEEvNS4_8identityES11_S1B_vS1C_EENS_8epilogue10collective6detail29Sm90TmaWarpSpecializedAdapterINS1F_15DefaultEpilogueISI_SJ_SJ_NS1E_6thread17LinearCombinationISI_Li1EffLNS1J_9ScaleType4KindE0ELNS_15FloatRoundStyleE2ESI_EENS1_15EpilogueDefaultEEEEEvvEEEEvNT_6ParamsE)
        .other          _ZN7cutlass13device_kernelINS_4gemm6kernel13GemmUniversalIN4cute5tupleIJiiiiEEENS1_10collective13CollectiveMmaINS1_37MainloopSm90TmaGmmaWarpSpecializedFP8ILi2ENS5_IJNS4_1CILi1EEESB_SB_EEENS1_35KernelTmaWarpSpecializedCooperativeEEENS5_IJNSA_ILi256EEESF_NSA_ILi64EEEEEENS_12float_e5m2_tENS5_IJlSB_lEEESI_SJ_NS4_8TiledMMAINS4_8MMA_AtomIJNS4_4SM904GMMA31MMA_64x256x32_F32E5M2E5M2_SS_TNILNSN_7ScaleInE1ELSP_1EEEEEENS4_6LayoutINS5_IJNSA_ILi2EEESB_SB_EEENS5_IJSB_NSA_ILi0EEESV_EEEEENS5_IJNS4_10UnderscoreESY_SY_EEEEENS4_13SM90_TMA_LOADENS4_14ComposedLayoutINS4_7SwizzleILi2ELi4ELi3EEENS4_18smem_ptr_flag_bitsILi8EEENSS_INS5_IJNSA_ILi8EEESG_EEENS5_IJSG_SB_EEEEEEEvNS4_8identityES11_S1B_vS1C_EENS_8epilogue10collective6detail29Sm90TmaWarpSpecializedAdapterINS1F_15DefaultEpilogueISI_SJ_SJ_NS1E_6thread17LinearCombinationISI_Li1EffLNS1J_9ScaleType4KindE0ELNS_15FloatRoundStyleE2ESI_EENS1_15EpilogueDefaultEEEEEvvEEEEvNT_6ParamsE,@"STO_CUDA_ENTRY STV_DEFAULT"
_ZN7cutlass13device_kernelINS_4gemm6kernel13GemmUniversalIN4cute5tupleIJiiiiEEENS1_10collective13CollectiveMmaINS1_37MainloopSm90TmaGmmaWarpSpecializedFP8ILi2ENS5_IJNS4_1CILi1EEESB_SB_EEENS1_35KernelTmaWarpSpecializedCooperativeEEENS5_IJNSA_ILi256EEESF_NSA_ILi64EEEEEENS_12float_e5m2_tENS5_IJlSB_lEEESI_SJ_NS4_8TiledMMAINS4_8MMA_AtomIJNS4_4SM904GMMA31MMA_64x256x32_F32E5M2E5M2_SS_TNILNSN_7ScaleInE1ELSP_1EEEEEENS4_6LayoutINS5_IJNSA_ILi2EEESB_SB_EEENS5_IJSB_NSA_ILi0EEESV_EEEEENS5_IJNS4_10UnderscoreESY_SY_EEEEENS4_13SM90_TMA_LOADENS4_14ComposedLayoutINS4_7SwizzleILi2ELi4ELi3EEENS4_18smem_ptr_flag_bitsILi8EEENSS_INS5_IJNSA_ILi8EEESG_EEENS5_IJSG_SB_EEEEEEEvNS4_8identityES11_S1B_vS1C_EENS_8epilogue10collective6detail29Sm90TmaWarpSpecializedAdapterINS1F_15DefaultEpilogueISI_SJ_SJ_NS1E_6thread17LinearCombinationISI_Li1EffLNS1J_9ScaleType4KindE0ELNS_15FloatRoundStyleE2ESI_EENS1_15EpilogueDefaultEEEEEvvEEEEvNT_6ParamsE:
[----:B------:R-:W0:Y:S02]  /*0000*/  LDC R1, c[0x0][0x28] ;  /* 0x00000a00ff017b82 */ /* 0x000e240000000800 */
[----:B0-----:R-:W-:Y:S01]  /*0010*/  VIADD R1, R1, 0xfffff790 ;  /* 0xfffff79001017836 */ /* 0x001fe20000000000 */
[----:B------:R-:W0:Y:S01]  /*0020*/  S2R R2, SR_TID.X ;  /* 0x0000000000027919 */ /* 0x000e220000002100 */
[----:B------:R-:W-:Y:S01]  /*0030*/  ELECT P0, URZ, PT ;  /* 0x00000000003f782f */ /* 0x000fe20003800000 */
[----:B------:R-:W-:Y:S01]  /*0040*/  BSSY B0, `(.L_x_0) ;  /* 0x0000015000007945 */ /* 0x000fe20003800000 */
[--C-:B0-----:R-:W-:Y:S02]  /*0050*/  SHF.R.U32.HI R0, RZ, 0x5, R2.reuse ;  /* 0x00000005ff007819 */ /* 0x101fe40000011602 */
[----:B------:R-:W-:-:S03]  /*0060*/  SHF.R.U32.HI R2, RZ, 0x7, R2 ;  /* 0x00000007ff027819 */ /* 0x000fc60000011602 */
[----:B------:R-:W0:Y:S04]  /*0070*/  SHFL.IDX PT, R3, R0, RZ, 0x1f ;  /* 0x00001fff00037589 */ /* 0x000e2800000e0000 */
[----:B------:R-:W1:Y:S01]  /*0080*/  SHFL.IDX PT, R2, R2, RZ, 0x1f ;  /* 0x00001fff02027589 */ /* 0x000e6200000e0000 */
[----:B0-----:R-:W-:Y:S02]  /*0090*/  R2UR UR4, R3 ;  /* 0x00000000030472ca */ /* 0x001fe400000e0000 */
[----:B-1----:R-:W-:-:S11]  /*00a0*/  R2UR UR6, R2 ;  /* 0x00000000020672ca */ /* 0x002fd600000e0000 */
[----:B------:R-:W-:Y:S02]  /*00b0*/  USHF.R.S32.HI UR5, URZ, 0x1f, UR4 ;  /* 0x0000001f3f057899 */ /* 0x000fe40008011404 */
[----:B------:R-:W-:Y:S02]  /*00c0*/  ISETP.NE.OR P0, PT, RZ, UR4, !P0 ;  /* 0x00000004ff007c0c */ /* 0x000fe4000c705670 */
[----:B------:R-:W-:-:S04]  /*00d0*/  ULEA.HI UR5, UR5, UR4, URZ, 0x2 ;  /* 0x0000000405057291 */ /* 0x000fc8000f8f103f */
[----:B------:R-:W-:-:S04]  /*00e0*/  ULOP3.LUT UR5, UR5, 0xfffffffc, URZ, 0xc0, !UPT ;  /* 0xfffffffc05057892 */ /* 0x000fc8000f8ec03f */
[----:B------:R-:W-:-:S03]  /*00f0*/  UIADD3 UR8, UR4, -UR5, URZ ;  /* 0x8000000504087290 */ /* 0x000fc6000fffe03f */
[----:B------:R-:W-:Y:S09]  /*0100*/  @P0 BRA `(.L_x_1) ;  /* 0x0000000000200947 */ /* 0x000ff20003800000 */
[----:B------:R-:W-:Y:S02]  /*0110*/  ULDC.64 UR4, c[0x0][0x198] ;  /* 0x0000660000047ab9 */ /* 0x000fe40000000a00 */
[----:B------:R-:W-:Y:S02]  /*0120*/  UIADD3 UR10, UP0, UR4, 0xf0, URZ ;  /* 0x000000f0040a7890 */ /* 0x000fe4000ff1e03f */
[----:B------:R-:W-:Y:S02]  /*0130*/  UIADD3 UR4, UP1, UR4, 0x1f0, URZ ;  /* 0x000001f004047890 */ /* 0x000fe4000ff3e03f */
[----:B------:R-:W-:Y:S02]  /*0140*/  UIADD3.X UR11, URZ, UR5, URZ, UP0, !UPT ;  /* 0x000000053f0b7290 */ /* 0x000fe400087fe43f */
[----:B------:R-:W-:-:S07]  /*0150*/  UIADD3.X UR5, URZ, UR5, URZ, UP1, !UPT ;  /* 0x000000053f057290 */ /* 0x000fce0008ffe43f */
[----:B------:R0:W-:Y:S02]  /*0160*/  UTMACCTL.PF [UR10] ;  /* 0x000000000a0079b9 */ /* 0x0001e40008040000 */
[----:B------:R0:W-:Y:S02]  /*0170*/  UTMACCTL.PF [UR4] ;  /* 0x00000000040079b9 */ /* 0x0001e40008040000 */
[----:B0-----:R-:W-:Y:S01]  /*0180*/  NOP ;  /* 0x0000000000007918 */ /* 0x001fe20000000000 */
.L_x_1:
[----:B------:R-:W-:Y:S05]  /*0190*/  BSYNC B0 ;  /* 0x0000000000007941 */ /* 0x000fea0003800000 */
.L_x_0:
[----:B------:R-:W0:Y:S01]  /*01a0*/  SHFL.IDX PT, R2, R0, RZ, 0x1f ;  /* 0x00001fff00027589 */ /* 0x000e2200000e0000 */
[----:B------:R-:W-:Y:S01]  /*01b0*/  UISETP.NE.AND UP0, UPT, UR8, 0x3, UPT ;  /* 0x000000030800788c */ /* 0x000fe2000bf05270 */
[----:B------:R-:W-:Y:S01]  /*01c0*/  ISETP.NE.AND P1, PT, RZ, UR6, PT ;  /* 0x00000006ff007c0c */ /* 0x000fe2000bf25270 */
[----:B------:R-:W-:Y:S02]  /*01d0*/  UIADD3 UR10, UR6, -0x1, URZ ;  /* 0xffffffff060a7890 */ /* 0x000fe4000fffe03f */
[----:B------:R-:W-:Y:S02]  /*01e0*/  UISETP.EQ.OR UP0, UPT, UR8, URZ, !UP0 ;  /* 0x0000003f0800728c */ /* 0x000fe4000c702670 */
[----:B------:R-:W-:Y:S02]  /*01f0*/  UISETP.GE.U32.AND UP1, UPT, UR10, 0x2, UPT ;  /* 0x000000020a00788c */ /* 0x000fe4000bf26070 */
[----:B------:R-:W-:-:S04]  /*0200*/  UISETP.EQ.AND UP0, UPT, UR6, URZ, UP0 ;  /* 0x0000003f0600728c */ /* 0x000fc80008702270 */
[----:B------:R-:W-:-:S04]  /*0210*/  USEL UR13, URZ, 0x1, !UP0 ;  /* 0x000000013f0d7887 */ /* 0x000fc8000c000000 */
[----:B------:R-:W-:Y:S01]  /*0220*/  USEL UR13, UR13, 0x2, UP1 ;  /* 0x000000020d0d7887 */ /* 0x000fe20008800000 */
[----:B0-----:R-:W-:-:S13]  /*0230*/  ISETP.NE.AND P0, PT, R2, RZ, PT ;  /* 0x000000ff0200720c */ /* 0x001fda0003f05270 */
[----:B------:R-:W-:Y:S05]  /*0240*/  @P0 BRA `(.L_x_2) ;  /* 0x0000000000480947 */ /* 0x000fea0003800000 */
[----:B------:R-:W0:Y:S01]  /*0250*/  S2UR UR9, SR_CgaCtaId ;  /* 0x00000000000979c3 */ /* 0x000e220000008800 */
[----:B------:R-:W-:Y:S01]  /*0260*/  UMOV UR4, 0x400 ;  /* 0x0000040000047882 */ /* 0x000fe20000000000 */
[----:B------:R-:W-:Y:S01]  /*0270*/  UMOV UR5, 0x1 ;  /* 0x0000000100057882 */ /* 0x000fe20000000000 */
[----:B------:R-:W-:Y:S01]  /*0280*/  UMOV UR6, 0x100 ;  /* 0x0000010000067882 */ /* 0x000fe20000000000 */
[----:B------:R-:W-:Y:S01]  /*0290*/  ELECT P0, URZ, PT ;  /* 0x00000000003f782f */ /* 0x000fe20003800000 */
[----:B------:R-:W-:-:S04]  /*02a0*/  UIADD3 UR6, -UR6, 0x100000, URZ ;  /* 0x0010000006067890 */ /* 0x000fc8000fffe13f */
[----:B------:R-:W-:Y:S02]  /*02b0*/  USHF.L.U32 UR7, UR6, 0xb, URZ ;  /* 0x0000000b06077899 */ /* 0x000fe4000800063f */
[----:B------:R-:W-:Y:S02]  /*02c0*/  USHF.L.U32 UR6, UR6, 0x1, URZ ;  /* 0x0000000106067899 */ /* 0x000fe4000800063f */
[----:B0-----:R-:W-:Y:S02]  /*02d0*/  ULEA UR9, UR9, UR4, 0x18 ;  /* 0x0000000409097291 */ /* 0x001fe4000f8ec03f */
[----:B------:R-:W-:-:S04]  /*02e0*/  UIADD3 UR4, -UR5, 0x100000, URZ ;  /* 0x0010000005047890 */ /* 0x000fc8000fffe13f */
[----:B------:R-:W-:Y:S02]  /*02f0*/  USHF.L.U32 UR5, UR4, 0xb, URZ ;  /* 0x0000000b04057899 */ /* 0x000fe4000800063f */
[----:B------:R-:W-:Y:S01]  /*0300*/  USHF.L.U32 UR4, UR4, 0x1, URZ ;  /* 0x0000000104047899 */ /* 0x000fe2000800063f */
[----:B------:R-:W0:Y:S11]  /*0310*/  FENCE.VIEW.ASYNC.S ;  /* 0x00000000000073c6 */ /* 0x000e360000000000 */
[----:B0-----:R0:W1:Y:S01]  /*0320*/  SYNCS.EXCH.64 URZ, [UR9], UR4 ;  /* 0x00000004093f75b2 */ /* 0x0010620008000100 */
[----:B------:R0:W2:Y:S01]  /*0330*/  SYNCS.EXCH.64 URZ, [UR9+0x10], UR6 ;  /* 0x00001006093f75b2 */ /* 0x0000a20008000100 */
[----:B------:R0:W3:Y:S01]  /*0340*/  SYNCS.EXCH.64 URZ, [UR9+0x8], UR4 ;  /* 0x00000804093f75b2 */ /* 0x0000e20008000100 */
[----:B------:R0:W4:Y:S01]  /*0350*/  SYNCS.EXCH.64 URZ, [UR9+0x18], UR6 ;  /* 0x00001806093f75b2 */ /* 0x0001220008000100 */
[----:B------:R-:W-:Y:S01]  /*0360*/  NOP ;  /* 0x0000000000007918 */ /* 0x000fe20000000000 */
.L_x_2:
[----:B------:R-:W5:Y:S01]  /*0370*/  LDC R2, c[0x0][0x65c] ;  /* 0x00019700ff027b82 */ /* 0x000f620000000800 */
[----:B------:R-:W1:Y:S01]  /*0380*/  SHFL.IDX PT, R0, R0, RZ, 0x1f ;  /* 0x00001fff00007589 */ /* 0x000e6200000e0000 */
[----:B------:R-:W-:Y:S01]  /*0390*/  ELECT P0, URZ, PT ;  /* 0x00000000003f782f */ /* 0x000fe20003800000 */
[----:B------:R-:W-:Y:S01]  /*03a0*/  IMAD.MOV.U32 R3, RZ, RZ, RZ ;  /* 0x000000ffff037224 */ /* 0x000fe200078e00ff */
[----:B0-----:R-:W-:Y:S01]  /*03b0*/  UMOV UR4, 0x20 ;  /* 0x0000002000047882 */ /* 0x001fe20000000000 */
[----:B------:R-:W0:Y:S01]  /*03c0*/  S2R R11, SR_CTAID.Y ;  /* 0x00000000000b7919 */ /* 0x000e220000002600 */
[----:B------:R-:W-:Y:S01]  /*03d0*/  NOP ;  /* 0x0000000000007918 */ /* 0x000fe20000000000 */
[----:B------:R-:W-:Y:S01]  /*03e0*/  NOP ;  /* 0x0000000000007918 */ /* 0x000fe20000000000 */
[----:B-----5:R-:W-:Y:S02]  /*03f0*/  ISETP.NE.AND P4, PT, R2, 0x1, PT ;  /* 0x000000010200780c */ /* 0x020fe40003f85270 */
[----:B------:R-:W5:Y:S01]  /*0400*/  S2R R2, SR_CTAID.X ;  /* 0x0000000000027919 */ /* 0x000f620000002500 */
[----:B-1----:R-:W-:-:S10]  /*0410*/  ISETP.NE.OR P0, PT, R0, RZ, !P0 ;  /* 0x000000ff0000720c */ /* 0x002fd40004705670 */
[----:B------:R-:W5:Y:S01]  /*0420*/  @P4 LDC R7, c[0x0][0x10] ;  /* 0x00000400ff074b82 */ /* 0x000f620000000800 */
[----:B0-----:R-:W-:Y:S02]  /*0430*/  @P4 IMAD.MOV.U32 R4, RZ, RZ, R11 ;  /* 0x000000ffff044224 */ /* 0x001fe400078e000b */
[----:B------:R-:W-:Y:S01]  /*0440*/  VOTEU.ALL UP0, P0 ;  /* 0x00000000003f7886 */ /* 0x000fe20000000000 */
[----:B------:R-:W-:Y:S01]  /*0450*/  @P4 IMAD.MOV.U32 R5, RZ, RZ, RZ ;  /* 0x000000ffff054224 */ /* 0x000fe200078e00ff */
[----:B------:R-:W-:Y:S01]  /*0460*/  VOTEU.ALL UP1, P0 ;  /* 0x00000000003f7886 */ /* 0x000fe20000020000 */
[----:B------:R-:W-:Y:S02]  /*0470*/  @P4 IMAD.MOV.U32 R13, RZ, RZ, RZ ;  /* 0x000000ffff0d4224 */ /* 0x000fe400078e00ff */
[----:B------:R-:W0:Y:S01]  /*0480*/  @!P4 LDC R9, c[0x0][0xc] ;  /* 0x00000300ff09cb82 */ /* 0x000e220000000800 */
[----:B------:R-:W-:Y:S01]  /*0490*/  @!UP0 UMOV UR6, 0x400 ;  /* 0x0000040000068882 */ /* 0x000fe20000000000 */
[----:B------:R-:W-:-:S04]  /*04a0*/  @!UP0 UIADD3 UR4, -UR4, 0x100000, URZ ;  /* 0x0010000004048890 */ /* 0x000fc8000fffe13f */
[----:B------:R-:W-:Y:S02]  /*04b0*/  @!UP0 USHF.L.U32 UR5, UR4, 0xb, URZ ;  /* 0x0000000b04058899 */ /* 0x000fe4000800063f */
[----:B------:R-:W-:Y:S01]  /*04c0*/  @!UP0 USHF.L.U32 UR4, UR4, 0x1, URZ ;  /* 0x0000000104048899 */ /* 0x000fe2000800063f */
[----:B------:R-:W1:Y:S01]  /*04d0*/  @!UP0 S2UR UR7, SR_CgaCtaId ;  /* 0x00000000000789c3 */ /* 0x000e620000008800 */
[----:B-----5:R-:W-:-:S04]  /*04e0*/  @P4 IMAD.WIDE.U32 R6, R2, R7, R4 ;  /* 0x0000000702064225 */ /* 0x020fc800078e0004 */
[----:B------:R-:W-:Y:S02]  /*04f0*/  @P4 IMAD.MOV.U32 R10, RZ, RZ, R6 ;  /* 0x000000ffff0a4224 */ /* 0x000fe400078e0006 */
[----:B------:R-:W-:Y:S02]  /*0500*/  @P4 IMAD.IADD R14, R7, 0x1, R13 ;  /* 0x00000001070e4824 */ /* 0x000fe400078e020d */
[----:B0-----:R-:W-:-:S04]  /*0510*/  @!P4 IMAD.WIDE.U32 R4, R9, R11, R2 ;  /* 0x0000000b0904c225 */ /* 0x001fc800078e0002 */
[----:B------:R-:W-:Y:S02]  /*0520*/  @!P4 IMAD.MOV.U32 R10, RZ, RZ, R4 ;  /* 0x000000ffff0ac224 */ /* 0x000fe400078e0004 */
[----:B------:R-:W-:Y:S01]  /*0530*/  @!P4 IMAD.MOV.U32 R14, RZ, RZ, R5 ;  /* 0x000000ffff0ec224 */ /* 0x000fe200078e0005 */
[----:B-1----:R-:W-:Y:S02]  /*0540*/  @!UP0 ULEA UR6, UR7, UR6, 0x18 ;  /* 0x0000000607068291 */ /* 0x002fe4000f8ec03f */
[----:B------:R0:W-:Y:S01]  /*0550*/  STL [R1+0x458], R10 ;  /* 0x0004580a01007387 */ /* 0x0001e20000100800 */
[----:B------:R-:W-:-:S03]  /*0560*/  VOTEU.ALL UP0, P0 ;  /* 0x00000000003f7886 */ /* 0x000fc60000000000 */
[----:B------:R0:W-:Y:S04]  /*0570*/  STL [R1+0x454], R14 ;  /* 0x0004540e01007387 */ /* 0x0001e80000100800 */
[----:B------:R-:W1:Y:S02]  /*0580*/  FENCE.VIEW.ASYNC.S ;  /* 0x00000000000073c6 */ /* 0x000e640000000000 */
[----:B-1----:R0:W2:Y:S01]  /*0590*/  @!UP0 SYNCS.EXCH.64 URZ, [UR6+0x30], UR4 ;  /* 0x00003004063f85b2 */ /* 0x0020a20008000100 */
[----:B------:R0:W2:Y:S01]  /*05a0*/  @!UP1 SYNCS.EXCH.64 URZ, [UR6+0x38], UR4 ;  /* 0x00003804063f95b2 */ /* 0x0000a20008000100 */
[----:B------:R-:W-:Y:S01]  /*05b0*/  NOP ;  /* 0x0000000000007918 */ /* 0x000fe20000000000 */
[----:B--234-:R-:W-:Y:S06]  /*05c0*/  BAR.SYNC.DEFER_BLOCKING 0x0 ;  /* 0x0000000000007b1d */ /* 0x01cfec0000010000 */
[----:B0-----:R-:W-:Y:S05]  /*05d0*/  @!P1 BRA `(.L_x_3) ;  /* 0x0000023000e89947 */ /* 0x001fea0003800000 */
[----:B------:R-:W-:-:S06]  /*05e0*/  UISETP.GT.U32.AND UP0, UPT, UR10, 0x1, UPT ;  /* 0x000000010a00788c */ /* 0x000fcc000bf04070 */
[----:B------:R-:W-:-:S13]  /*05f0*/  PLOP3.LUT P0, PT, PT, PT, UP0, 0x80, 0x0 ;  /* 0x000000000000781c */ /* 0x000fda0003f0f008 */
[----:B------:R-:W-:Y:S05]  /*0600*/  @P0 EXIT ;  /* 0x000000000000094d */ /* 0x000fea0003800000 */
[----:B------:R-:W-:Y:S01]  /*0610*/  IMAD.MOV.U32 R5, RZ, RZ, -0x1 ;  /* 0xffffffffff057424 */ /* 0x000fe200078e00ff */
[----:B------:R-:W-:Y:S01]  /*0620*/  ULDC.64 UR4, c[0x0][0x650] ;  /* 0x0001940000047ab9 */ /* 0x000fe20000000a00 */
[----:B------:R-:W-:Y:S01]  /*0630*/  IMAD.MOV.U32 R4, RZ, RZ, -0x1 ;  /* 0xffffffffff047424 */ /* 0x000fe200078e00ff */
[----:B------:R-:W-:Y:S01]  /*0640*/  ISETP.GE.U32.AND P0, PT, R10, UR4, PT ;  /* 0x000000040a007c0c */ /* 0x000fe2000bf06070 */
[----:B------:R-:W-:Y:S01]  /*0650*/  UMOV UR10, 0xffffffff ;  /* 0xffffffff000a7882 */ /* 0x000fe20000000000 */
[----:B------:R0:W-:Y:S01]  /*0660*/  STL [R1+0x460], R5 ;  /* 0x0004600501007387 */ /* 0x0001e20000100800 */
[----:B------:R-:W-:Y:S02]  /*0670*/  PRMT R0, RZ, 0x7610, R0 ;  /* 0x00007610ff007816 */ /* 0x000fe40000000000 */
[----:B------:R-:W-:Y:S01]  /*0680*/  ISETP.GE.U32.AND.EX P0, PT, R14, UR5, PT, P0 ;  /* 0x000000050e007c0c */ /* 0x000fe2000bf06100 */
[----:B------:R0:W-:-:S12]  /*0690*/  STL [R1+0x45c], R4 ;  /* 0x00045c0401007387 */ /* 0x0001d80000100800 */
[----:B0-----:R-:W-:Y:S05]  /*06a0*/  @P0 BRA `(.L_x_4) ;  /* 0x00000004006c0947 */ /* 0x001fea0003800000 */
[----:B------:R-:W-:Y:S01]  /*06b0*/  ULDC.64 UR14, c[0x0][0x628] ;  /* 0x00018a00000e7ab9 */ /* 0x000fe20000000a00 */
[----:B------:R-:W0:Y:S01]  /*06c0*/  LDC.64 R12, c[0x0][0x620] ;  /* 0x00018800ff0c7b82 */ /* 0x000e220000000a00 */
[----:B------:R-:W-:Y:S01]  /*06d0*/  ISETP.NE.U32.AND P0, PT, RZ, UR14, PT ;  /* 0x0000000eff007c0c */ /* 0x000fe2000bf05070 */
[----:B------:R-:W-:Y:S01]  /*06e0*/  ULDC UR11, c[0x0][0x630] ;  /* 0x00018c00000b7ab9 */ /* 0x000fe20000000800 */
[----:B------:R-:W-:Y:S02]  /*06f0*/  R2UR UR4, R10 ;  /* 0x000000000a0472ca */ /* 0x000fe400000e0000 */
[----:B------:R-:W-:Y:S02]  /*0700*/  ISETP.NE.AND.EX P0, PT, RZ, UR15, PT, P0 ;  /* 0x0000000fff007c0c */ /* 0x000fe4000bf05300 */
[----:B------:R-:W-:-:S11]  /*0710*/  R2UR UR5, R14 ;  /* 0x000000000e0572ca */ /* 0x000fd600000e0000 */
[----:B------:R-:W-:Y:S05]  /*0720*/  @!P0 BRA `(.L_x_5) ;  /* 0x0000000000308947 */ /* 0x000fea0003800000 */
[----:B------:R-:W-:Y:S01]  /*0730*/  R2UR UR4, R10 ;  /* 0x000000000a0472ca */ /* 0x000fe200000e0000 */
[----:B------:R-:W-:Y:S01]  /*0740*/  ULDC UR8, c[0x0][0x634] ;  /* 0x00018d0000087ab9 */ /* 0x000fe20000000800 */
[----:B------:R-:W-:-:S11]  /*0750*/  R2UR UR10, R14 ;  /* 0x000000000e0a72ca */ /* 0x000fd600000e0000 */
[----:B------:R-:W-:-:S04]  /*0760*/  UIADD3 UR8, UP0, UR4, UR8, URZ ;  /* 0x0000000804087290 */ /* 0x000fc8000ff1e03f */
[----:B------:R-:W-:-:S04]  /*0770*/  UIADD3.X UR10, URZ, UR10, URZ, UP0, !UPT ;  /* 0x0000000a3f0a7290 */ /* 0x000fc800087fe43f */
[----:B------:R-:W-:-:S04]  /*0780*/  UIMAD.WIDE.U32 UR4, UR10, UR14, URZ ;  /* 0x0000000e0a0472a5 */ /* 0x000fc8000f8e003f */
[----:B------:R-:W-:Y:S02]  /*0790*/  UIMAD.WIDE.U32 UR6, UP0, UR8, UR15, UR4 ;  /* 0x0000000f080672a5 */ /* 0x000fe4000f800004 */
[----:B------:R-:W-:Y:S02]  /*07a0*/  UIMAD.WIDE.U32 UR4, UR8, UR14, URZ ;  /* 0x0000000e080472a5 */ /* 0x000fe4000f8e003f */
[----:B------:R-:W-:Y:S02]  /*07b0*/  UIADD3.X UR9, URZ, URZ, URZ, UP0, !UPT ;  /* 0x0000003f3f097290 */ /* 0x000fe400087fe43f */
[----:B------:R-:W-:Y:S01]  /*07c0*/  UIADD3 URZ, UP0, UR5, UR6, URZ ;  /* 0x00000006053f7290 */ /* 0x000fe2000ff1e03f */
[----:B------:R-:W-:-:S03]  /*07d0*/  UMOV UR8, UR7 ;  /* 0x0000000700087c82 */ /* 0x000fc60008000000 */
[----:B------:R-:W-:-:S12]  /*07e0*/  UIMAD.WIDE.U32.X UR4, UR10, UR15, UR8, UP0 ;  /* 0x0000000f0a0472a5 */ /* 0x000fd800080e0408 */
.L_x_5:
[----:B------:R-:W-:Y:S01]  /*07f0*/  USHF.R.U64 UR10, UR4, UR11, UR5 ;  /* 0x0000000b040a7299 */ /* 0x000fe20008001205 */
[----:B------:R-:W1:Y:S01]  /*0800*/  LDC R8, c[0x0][0x618] ;  /* 0x00018600ff087b82 */ /* 0x000e620000000800 */
[----:B------:R-:W-:Y:S01]  /*0810*/  USHF.R.U32.HI UR4, URZ, UR11, UR5 ;  /* 0x0000000b3f047299 */ /* 0x000fe20008011605 */
[----:B------:R-:W-:Y:S01]  /*0820*/  I2FP.F32.U32 R0, R2 ;  /* 0x0000000200007245 */ /* 0x000fe20000201000 */
[----:B------:R-:W-:Y:S01]  /*0830*/  IMAD.MOV.U32 R4, RZ, RZ, R10 ;  /* 0x000000ffff047224 */ /* 0x000fe200078e000a */
[----:B------:R-:W-:Y:S01]  /*0840*/  ULDC UR5, c[0x0][0x150] ;  /* 0x0000540000057ab9 */ /* 0x000fe20000000800 */
[----:B------:R-:W-:Y:S01]  /*0850*/  IADD3 R7, P0, RZ, -UR10, RZ ;  /* 0x8000000aff077c10 */ /* 0x000fe2000ff1e0ff */
[----:B------:R-:W-:Y:S02]  /*0860*/  IMAD.MOV.U32 R5, RZ, RZ, R14 ;  /* 0x000000ffff057224 */ /* 0x000fe400078e000e */
[----:B------:R-:W-:Y:S01]  /*0870*/  FMUL R0, R0, UR5 ;  /* 0x0000000500007c20 */ /* 0x000fe20008400000 */
[----:B------:R-:W2:Y:S01]  /*0880*/  LDC.64 R20, c[0x0][0x640] ;  /* 0x00019000ff147b82 */ /* 0x000ea20000000a00 */
[----:B------:R-:W-:Y:S01]  /*0890*/  IMAD.X R9, RZ, RZ, ~UR4, P0 ;  /* 0x80000004ff097e24 */ /* 0x000fe200080e06ff */
[----:B------:R-:W-:Y:S01]  /*08a0*/  ULDC UR4, c[0x0][0x154] ;  /* 0x0000550000047ab9 */ /* 0x000fe20000000800 */
[----:B0-----:R-:W-:-:S02]  /*08b0*/  IMAD.WIDE.U32 R4, R7, R12, R4 ;  /* 0x0000000c07047225 */ /* 0x001fc400078e0004 */
[----:B------:R-:W0:Y:S03]  /*08c0*/  F2I.U32.TRUNC.NTZ R0, R0 ;  /* 0x0000000000007305 */ /* 0x000e26000020f000 */
[----:B------:R-:W3:Y:S01]  /*08d0*/  LDC R3, c[0x0][0x144] ;  /* 0x00005100ff037b82 */ /* 0x000ee20000000800 */
[----:B------:R-:W-:-:S04]  /*08e0*/  IMAD R6, R9, R12, RZ ;  /* 0x0000000c09067224 */ /* 0x000fc800078e02ff */
[----:B------:R-:W-:-:S03]  /*08f0*/  IMAD R7, R7, R13, R6 ;  /* 0x0000000d07077224 */ /* 0x000fc600078e0206 */
[----:B------:R-:W4:Y:S01]  /*0900*/  LDC R10, c[0x0][0x608] ;  /* 0x00018200ff0a7b82 */ /* 0x000f220000000800 */
[----:B------:R-:W-:Y:S02]  /*0910*/  IMAD.IADD R5, R5, 0x1, R7 ;  /* 0x0000000105057824 */ /* 0x000fe400078e0207 */
[----:B------:R-:W-:Y:S02]  /*0920*/  IMAD.MOV.U32 R7, RZ, RZ, -0x1 ;  /* 0xffffffffff077424 */ /* 0x000fe400078e00ff */
[----:B0-----:R-:W-:Y:S01]  /*0930*/  IMAD.MOV R6, RZ, RZ, -R0 ;  /* 0x000000ffff067224 */ /* 0x001fe200078e0a00 */
[----:B-1----:R-:W-:Y:S02]  /*0940*/  SHF.R.U64 R14, R4, R8, R5 ;  /* 0x00000008040e7219 */ /* 0x002fe40000001205 */
[----:B------:R-:W0:Y:S01]  /*0950*/  LDC R18, c[0x0][0x658] ;  /* 0x00019600ff127b82 */ /* 0x000e220000000800 */
[----:B------:R-:W-:Y:S02]  /*0960*/  I2FP.F32.U32 R4, R11 ;  /* 0x0000000b00047245 */ /* 0x000fe40000201000 */
[----:B--2---:R-:W-:-:S02]  /*0970*/  ISETP.NE.U32.AND P0, PT, R20, RZ, PT ;  /* 0x000000ff1400720c */ /* 0x004fc40003f05070 */
[----:B------:R-:W-:Y:S01]  /*0980*/  SHF.R.U32.HI R5, RZ, R8, R5 ;  /* 0x00000008ff057219 */ /* 0x000fe20000011605 */
[----:B------:R-:W-:Y:S01]  /*0990*/  FMUL R4, R4, UR4 ;  /* 0x0000000404047c20 */ /* 0x000fe20008400000 */
[----:B------:R-:W-:Y:S01]  /*09a0*/  ISETP.NE.AND.EX P0, PT, R21, RZ, PT, P0 ;  /* 0x000000ff1500720c */ /* 0x000fe20003f05300 */
[----:B------:R-:W1:Y:S01]  /*09b0*/  LDC R12, c[0x0][0x148] ;  /* 0x00005200ff0c7b82 */ /* 0x000e620000000800 */
[----:B---3--:R-:W-:-:S07]  /*09c0*/  IMAD R0, R3, R6, R2 ;  /* 0x0000000603007224 */ /* 0x008fce00078e0202 */
[----:B------:R-:W2:Y:S01]  /*09d0*/  LDC R16, c[0x0][0x600] ;  /* 0x00018000ff107b82 */ /* 0x000ea20000000800 */
[-CC-:B----4-:R-:W-:Y:S02]  /*09e0*/  SHF.R.U64 R22, R14, R10.reuse, R5.reuse ;  /* 0x0000000a0e167219 */ /* 0x190fe40000001205 */
[----:B------:R-:W-:Y:S01]  /*09f0*/  SHF.R.U32.HI R3, RZ, R10, R5 ;  /* 0x0000000aff037219 */ /* 0x000fe20000011605 */
[----:B------:R-:W-:Y:S01]  /*0a00*/  IMAD.MOV.U32 R5, RZ, RZ, 0x1 ;  /* 0x00000001ff057424 */ /* 0x000fe200078e00ff */
[----:B------:R3:W4:Y:S03]  /*0a10*/  F2I.U32.TRUNC.NTZ R10, R4 ;  /* 0x00000004000a7305 */ /* 0x000726000020f000 */
[----:B------:R-:W1:Y:S01]  /*0a20*/  LDC R15, c[0x0][0x648] ;  /* 0x00019200ff0f7b82 */ /* 0x000e620000000800 */
[-C--:B0-----:R-:W-:Y:S02]  /*0a30*/  SHF.L.U32 R2, R7, R18.reuse, RZ ;  /* 0x0000001207027219 */ /* 0x081fe400000006ff */
[----:B------:R-:W-:-:S02]  /*0a40*/  SHF.R.U64 R24, R22, R18, R3 ;  /* 0x0000001216187219 */ /* 0x000fc40000001203 */
[----:B------:R-:W-:Y:S02]  /*0a50*/  LOP3.LUT R9, RZ, R2, RZ, 0x33, !PT ;  /* 0x00000002ff097212 */ /* 0x000fe400078e33ff */
[-C--:B------:R-:W-:Y:S01]  /*0a60*/  SHF.R.U32.HI R3, RZ, R18.reuse, R3 ;  /* 0x00000012ff037219 */ /* 0x080fe20000011603 */
[----:B------:R-:W0:Y:S01]  /*0a70*/  LDC R17, c[0x0][0x638] ;  /* 0x00018e00ff117b82 */ /* 0x000e220000000800 */
[----:B------:R-:W-:Y:S01]  /*0a80*/  SHF.L.U32 R8, R5, R18, RZ ;  /* 0x0000001205087219 */ /* 0x000fe200000006ff */
[----:B------:R-:W-:-:S06]  /*0a90*/  IMAD.MOV.U32 R2, RZ, RZ, R24 ;  /* 0x000000ffff027224 */ /* 0x000fcc00078e0018 */
[----:B------:R-:W0:Y:S01]  /*0aa0*/  LDC R19, c[0x0][0x610] ;  /* 0x00018400ff137b82 */ /* 0x000e220000000800 */
[----:B---34-:R-:W-:Y:S05]  /*0ab0*/  @!P0 BRA `(.L_x_6) ;  /* 0x0000000000288947 */ /* 0x018fea0003800000 */
[----:B------:R-:W3:Y:S02]  /*0ac0*/  LDC R7, c[0x0][0x64c] ;  /* 0x00019300ff077b82 */ /* 0x000ee40000000800 */
[----:B---3--:R-:W-:-:S05]  /*0ad0*/  IADD3 R7, P0, R24, R7, RZ ;  /* 0x0000000718077210 */ /* 0x008fca0007f1e0ff */
[----:B------:R-:W-:-:S04]  /*0ae0*/  IMAD.X R13, RZ, RZ, R3, P0 ;  /* 0x000000ffff0d7224 */ /* 0x000fc800000e0603 */
[----:B------:R-:W-:-:S04]  /*0af0*/  IMAD.WIDE.U32 R2, R13, R20, RZ ;  /* 0x000000140d027225 */ /* 0x000fc800078e00ff */
[----:B------:R-:W-:-:S04]  /*0b00*/  IMAD.WIDE.U32 R4, P0, R7, R21, R2 ;  /* 0x0000001507047225 */ /* 0x000fc80007800002 */
[----:B------:R-:W-:-:S04]  /*0b10*/  IMAD.WIDE.U32 R2, R7, R20, RZ ;  /* 0x0000001407027225 */ /* 0x000fc800078e00ff */
[----:B------:R-:W-:Y:S01]  /*0b20*/  IMAD.X R7, RZ, RZ, RZ, P0 ;  /* 0x000000ffff077224 */ /* 0x000fe200000e06ff */
[----:B------:R-:W-:Y:S01]  /*0b30*/  IADD3 RZ, P0, R3, R4, RZ ;  /* 0x0000000403ff7210 */ /* 0x000fe20007f1e0ff */
[----:B------:R-:W-:-:S04]  /*0b40*/  IMAD.MOV.U32 R6, RZ, RZ, R5 ;  /* 0x000000ffff067224 */ /* 0x000fc800078e0005 */
[----:B------:R-:W-:-:S08]  /*0b50*/  IMAD.WIDE.U32.X R2, R13, R21, R6, P0 ;  /* 0x000000150d027225 */ /* 0x000fd000000e0406 */
.L_x_6:
[----:B-1----:R-:W-:Y:S01]  /*0b60*/  SHF.R.U64 R2, R2, R15, R3 ;  /* 0x0000000f02027219 */ /* 0x002fe20000001203 */
[----:B--2---:R-:W-:Y:S01]  /*0b70*/  VIADD R3, R16, 0xffffffff ;  /* 0xffffffff10037836 */ /* 0x004fe20000000000 */
[----:B------:R-:W-:Y:S01]  /*0b80*/  LOP3.LUT R9, R22, R9, RZ, 0xc0, !PT ;  /* 0x0000000916097212 */ /* 0x000fe200078ec0ff */
[----:B------:R-:W-:Y:S02]  /*0b90*/  IMAD.MOV R10, RZ, RZ, -R10 ;  /* 0x000000ffff0a7224 */ /* 0x000fe400078e0a0a */
[----:B------:R-:W-:Y:S01]  /*0ba0*/  IMAD.MOV R4, RZ, RZ, -R2 ;  /* 0x000000ffff047224 */ /* 0x000fe200078e0a02 */
[----:B------:R-:W-:Y:S01]  /*0bb0*/  LOP3.LUT R14, R14, R3, RZ, 0xc0, !PT ;  /* 0x000000030e0e7212 */ /* 0x000fe200078ec0ff */
[----:B------:R-:W-:Y:S02]  /*0bc0*/  @P4 IMAD R0, R12, R10, R11 ;  /* 0x0000000a0c004224 */ /* 0x000fe400078e020b */
[----:B------:R-:W-:Y:S02]  /*0bd0*/  IMAD R9, R8, R2, R9 ;  /* 0x0000000208097224 */ /* 0x000fe400078e0209 */
[----:B0-----:R-:W-:-:S02]  /*0be0*/  IMAD R3, R4, R17, R24 ;  /* 0x0000001104037224 */ /* 0x001fc400078e0218 */
[----:B------:R-:W-:Y:S02]  /*0bf0*/  IMAD R2, R9, R19, R0 ;  /* 0x0000001309027224 */ /* 0x000fe400078e0200 */
[----:B------:R-:W-:Y:S02]  /*0c00*/  IMAD R3, R3, R16, R14 ;  /* 0x0000001003037224 */ /* 0x000fe400078e020e */
[----:B------:R-:W-:-:S03]  /*0c10*/  IMAD.MOV.U32 R0, RZ, RZ, 0x1 ;  /* 0x00000001ff007424 */ /* 0x000fc600078e00ff */
[----:B------:R-:W-:Y:S02]  /*0c20*/  SEL R4, R3, R2, !P4 ;  /* 0x0000000203047207 */ /* 0x000fe40006000000 */
[----:B------:R-:W-:-:S03]  /*0c30*/  SEL R2, R2, R3, !P4 ;  /* 0x0000000302027207 */ /* 0x000fc60006000000 */
[----:B------:R0:W-:Y:S04]  /*0c40*/  STL [R1+0x45c], R4 ;  /* 0x00045c0401007387 */ /* 0x0001e80000100800 */
[----:B------:R0:W-:Y:S02]  /*0c50*/  STL [R1+0x460], R2 ;  /* 0x0004600201007387 */ /* 0x0001e40000100800 */
.L_x_4:
[----:B------:R-:W-:-:S08]  /*0c60*/  NOP ;  /* 0x0000000000007918 */ /* 0x000fd00000000000 */
[----:B------:R-:W1:Y:S02]  /*0c70*/  USETMAXREG.TRY_ALLOC.CTAPOOL UP0, 0xf0 ;  /* 0x000000f0000079c8 */ /* 0x000e640008000600 */
[----:B-1----:R-:W-:-:S13]  /*0c80*/  PLOP3.LUT P0, PT, PT, PT, UP0, 0x80, 0x0 ;  /* 0x000000000000781c */ /* 0x002fda0003f0f008 */
[----:B------:R-:W-:Y:S05]  /*0c90*/  @!P0 BRA `(.L_x_4) ;  /* 0xfffffffc00f08947 */ /* 0x000fea000383ffff */
[----:B------:R-:W-:Y:S01]  /*0ca0*/  ULDC.64 UR4, c[0x0][0x598] ;  /* 0x0001660000047ab9 */ /* 0x000fe20000000a00 */
[----:B------:R-:W-:Y:S01]  /*0cb0*/  ULDC.64 UR20, c[0x0][0x208] ;  /* 0x0000820000147ab9 */ /* 0x000fe20000000a00 */
[----:B------:R-:W-:-:S04]  /*0cc0*/  ISETP.NE.U32.AND P0, PT, RZ, UR4, PT ;  /* 0x00000004ff007c0c */ /* 0x000fc8000bf05070 */
[----:B------:R-:W-:-:S13]  /*0cd0*/  ISETP.NE.AND.EX P0, PT, RZ, UR5, PT, P0 ;  /* 0x00000005ff007c0c */ /* 0x000fda000bf05300 */
[----:B------:R-:W-:Y:S05]  /*0ce0*/  @!P0 BRA `(.L_x_7) ;  /* 0x0000000000208947 */ /* 0x000fea0003800000 */
[----:B0-----:R-:W0:Y:S02]  /*0cf0*/  LDC.64 R2, c[0x0][0x598] ;  /* 0x00016600ff027b82 */ /* 0x001e240000000a00 */
[----:B0-----:R-:W2:Y:S02]  /*0d00*/  LDG.E.64 R2, desc[UR20][R2.64] ;  /* 0x0000001402027981 */ /* 0x001ea4000c1e1b00 */
[----:B--2---:R-:W-:-:S04]  /*0d10*/  ISETP.NE.U32.AND P0, PT, R2, RZ, PT ;  /* 0x000000ff0200720c */ /* 0x004fc80003f05070 */
[----:B------:R-:W-:-:S13]  /*0d20*/  ISETP.NE.AND.EX P0, PT, R3, RZ, PT, P0 ;  /* 0x000000ff0300720c */ /* 0x000fda0003f05300 */
[----:B------:R-:W-:Y:S05]  /*0d30*/  @!P0 BRA `(.L_x_7) ;  /* 0x00000000000c8947 */ /* 0x000fea0003800000 */
[----:B------:R-:W2:Y:S02]  /*0d40*/  LD.E R2, desc[UR20][R2.64] ;  /* 0x0000001402027980 */ /* 0x000ea4000c101900 */
[----:B--2---:R-:W-:Y:S01]  /*0d50*/  R2UR UR22, R2 ;  /* 0x00000000021672ca */ /* 0x004fe200000e0000 */
[----:B------:R-:W-:-:S14]  /*0d60*/  BRA `(.L_x_8) ;  /* 0x0000000000247947 */ /* 0x000fdc0003800000 */
.L_x_7:
[----:B------:R-:W-:Y:S02]  /*0d70*/  ULDC.64 UR4, c[0x0][0x588] ;  /* 0x0001620000047ab9 */ /* 0x000fe40000000a00 */
[----:B------:R-:W-:-:S04]  /*0d80*/  ISETP.NE.U32.AND P0, PT, RZ, UR4, PT ;  /* 0x00000004ff007c0c */ /* 0x000fc8000bf05070 */
[----:B------:R-:W-:-:S13]  /*0d90*/  ISETP.NE.AND.EX P0, PT, RZ, UR5, PT, P0 ;  /* 0x00000005ff007c0c */ /* 0x000fda000bf05300 */
[----:B------:R-:W-:Y:S05]  /*0da0*/  @!P0 BRA `(.L_x_9) ;  /* 0x0000000000108947 */ /* 0x000fea0003800000 */
[----:B0-----:R-:W0:Y:S02]  /*0db0*/  LDC.64 R2, c[0x0][0x588] ;  /* 0x00016200ff027b82 */ /* 0x001e240000000a00 */
[----:B0-----:R-:W2:Y:S02]  /*0dc0*/  LDG.E R2, desc[UR20][R2.64] ;  /* 0x0000001402027981 */ /* 0x001ea4000c1e1900 */
[----:B--2---:R-:W-:Y:S01]  /*0dd0*/  R2UR UR22, R2 ;  /* 0x00000000021672ca */ /* 0x004fe200000e0000 */
[----:B------:R-:W-:-:S14]  /*0de0*/  BRA `(.L_x_8) ;  /* 0x0000000000047947 */ /* 0x000fdc0003800000 */
.L_x_9:
[----:B------:R-:W-:-:S05]  /*0df0*/  ULDC UR22, c[0x0][0x580] ;  /* 0x0001600000167ab9 */ /* 0x000fca0000000800 */
.L_x_8:
[----:B------:R-:W-:Y:S02]  /*0e00*/  ULDC.64 UR4, c[0x0][0x5a0] ;  /* 0x0001680000047ab9 */ /* 0x000fe40000000a00 */
        /* <DEDUP_REMOVED lines=11> */
.L_x_10:
        /* <DEDUP_REMOVED lines=8> */
.L_x_12:
[----:B------:R-:W-:-:S05]  /*0f40*/  ULDC UR23, c[0x0][0x584] ;  /* 0x0001610000177ab9 */ /* 0x000fca0000000800 */
.L_x_11:
[----:B------:R-:W-:-:S13]  /*0f50*/  LOP3.LUT P0, RZ, R0, 0xff, RZ, 0xc0, !PT ;  /* 0x000000ff00ff7812 */ /* 0x000fda000780c0ff */
[----:B------:R-:W-:Y:S05]  /*0f60*/  @!P0 EXIT ;  /* 0x000000000000894d */ /* 0x000fea0003800000 */
[----:B------:R-:W-:Y:S01]  /*0f70*/  ULDC UR4, c[0x0][0x28c] ;  /* 0x0000a30000047ab9 */ /* 0x000fe20000000800 */
[----:B------:R-:W-:Y:S02]  /*0f80*/  ULOP3.LUT UR24, UR13, 0x1, URZ, 0xfc, !UPT ;  /* 0x000000010d187892 */ /* 0x000fe4000f8efc3f */
[----:B------:R-:W-:-:S04]  /*0f90*/  UIADD3 UR4, UR4, 0x3f, URZ ;  /* 0x0000003f04047890 */ /* 0x000fc8000fffe03f */
[----:B------:R-:W-:-:S04]  /*0fa0*/  USHF.R.S32.HI UR5, URZ, 0x1f, UR4 ;  /* 0x0000001f3f057899 */ /* 0x000fc80008011404 */
[----:B------:R-:W-:-:S03]  /*0fb0*/  ULEA.HI UR5, UR5, UR4, URZ, 0x6 ;  /* 0x0000000405057291 */ /* 0x000fc6000f8f303f */
[----:B------:R-:W-:Y:S01]  /*0fc0*/  UMOV UR4, URZ ;  /* 0x0000003f00047c82 */ /* 0x000fe20008000000 */
[----:B------:R-:W-:-:S03]  /*0fd0*/  USHF.R.S32.HI UR9, URZ, 0x6, UR5 ;  /* 0x000000063f097899 */ /* 0x000fc60008011405 */
[----:B------:R-:W-:-:S09]  /*0fe0*/  UMOV UR5, URZ ;  /* 0x0000003f00057c82 */ /* 0x000fd20008000000 */
.L_x_549:
[----:B------:R-:W-:Y:S01]  /*0ff0*/  STL [R1+0x450], RZ ;  /* 0x000450ff01007387 */ /* 0x000fe20000100800 */
[----:B-1----:R-:W1:Y:S01]  /*1000*/  S2UR UR16, SR_CgaCtaId ;  /* 0x00000000001079c3 */ /* 0x002e620000008800 */
[----:B------:R-:W-:Y:S01]  /*1010*/  UMOV UR15, 0x400 ;  /* 0x00000400000f7882 */ /* 0x000fe20000000000 */
[----:B------:R-:W-:Y:S01]  /*1020*/  UMOV UR6, URZ ;  /* 0x0000003f00067c82 */ /* 0x000fe20008000000 */
[----:B------:R-:W-:Y:S01]  /*1030*/  STL [R1+0x44c], RZ ;  /* 0x00044cff01007387 */ /* 0x000fe20000100800 */
[----:B------:R-:W-:Y:S01]  /*1040*/  UMOV UR7, URZ ;  /* 0x0000003f00077c82 */ /* 0x000fe20008000000 */
[----:B------:R-:W-:Y:S01]  /*1050*/  UMOV UR8, URZ ;  /* 0x0000003f00087c82 */ /* 0x000fe20008000000 */
[----:B------:R-:W-:Y:S01]  /*1060*/  CS2R R236, SRZ ;  /* 0x0000000000ec7805 */ /* 0x000fe2000001ff00 */
[----:B------:R-:W-:Y:S01]  /*1070*/  STL [R1+0x448], RZ ;  /* 0x000448ff01007387 */ /* 0x000fe20000100800 */
[----:B0-2---:R-:W0:Y:S01]  /*1080*/  LDC R2, c[0x0][0x28c] ;  /* 0x0000a300ff027b82 */ /* 0x005e220000000800 */
[----:B------:R-:W-:-:S02]  /*1090*/  CS2R R234, SRZ ;  /* 0x0000000000ea7805 */ /* 0x000fc4000001ff00 */
[----:B------:R-:W-:Y:S01]  /*10a0*/  CS2R R232, SRZ ;  /* 0x0000000000e87805 */ /* 0x000fe2000001ff00 */
[----:B------:R-:W-:Y:S01]  /*10b0*/  STL [R1+0x444], RZ ;  /* 0x000444ff01007387 */ /* 0x000fe20000100800 */
[----:B------:R-:W-:Y:S02]  /*10c0*/  CS2R R230, SRZ ;  /* 0x0000000000e67805 */ /* 0x000fe4000001ff00 */
[----:B------:R-:W-:Y:S02]  /*10d0*/  CS2R R228, SRZ ;  /* 0x0000000000e47805 */ /* 0x000fe4000001ff00 */
[----:B------:R-:W-:Y:S01]  /*10e0*/  CS2R R226, SRZ ;  /* 0x0000000000e27805 */ /* 0x000fe2000001ff00 */
[----:B------:R-:W-:Y:S01]  /*10f0*/  STL [R1+0x440], RZ ;  /* 0x000440ff01007387 */ /* 0x000fe20000100800 */
[----:B------:R-:W-:Y:S02]  /*1100*/  CS2R R224, SRZ ;  /* 0x0000000000e07805 */ /* 0x000fe4000001ff00 */
        /* <DEDUP_REMOVED lines=15> */
[----:B0-----:R-:W-:Y:S02]  /*1200*/  ISETP.GE.AND P0, PT, R2, 0x1, PT ;  /* 0x000000010200780c */ /* 0x001fe40003f06270 */
        /* <DEDUP_REMOVED lines=47> */
[----:B------:R-:W-:Y:S01]  /*1500*/  IMAD.MOV.U32 R3, RZ, RZ, RZ ;  /* 0x000000ffff037224 */ /* 0x000fe200078e00ff */
[----:B------:R-:W-:Y:S02]  /*1510*/  CS2R R24, SRZ ;  /* 0x0000000000187805 */ /* 0x000fe4000001ff00 */
[----:B------:R-:W-:Y:S01]  /*1520*/  CS2R R26, SRZ ;  /* 0x00000000001a7805 */ /* 0x000fe2000001ff00 */
[----:B------:R-:W-:Y:S01]  /*1530*/  STL [R1+0x3fc], RZ ;  /* 0x0003fcff01007387 */ /* 0x000fe20000100800 */
[----:B------:R-:W-:-:S02]  /*1540*/  CS2R R28, SRZ ;  /* 0x00000000001c7805 */ /* 0x000fc4000001ff00 */
[----:B------:R-:W-:Y:S02]  /*1550*/  CS2R R30, SRZ ;  /* 0x00000000001e7805 */ /* 0x000fe4000001ff00 */
[----:B------:R-:W-:Y:S01]  /*1560*/  CS2R R32, SRZ ;  /* 0x0000000000207805 */ /* 0x000fe2000001ff00 */
[----:B------:R-:W-:Y:S01]  /*1570*/  STL [R1+0x3f8], RZ ;  /* 0x0003f8ff01007387 */ /* 0x000fe20000100800 */
[----:B------:R-:W-:Y:S02]  /*1580*/  CS2R R34, SRZ ;  /* 0x0000000000227805 */ /* 0x000fe4000001ff00 */
        /* <DEDUP_REMOVED lines=76> */
[----:B------:R-:W-:Y:S01]  /*1a50*/  CS2R R150, SRZ ;  /* 0x0000000000967805 */ /* 0x000fe2000001ff00 */
[----:B------:R-:W-:Y:S04]  /*1a60*/  STL [R1+0x3a8], RZ ;  /* 0x0003a8ff01007387 */ /* 0x000fe80000100800 */
        /* <DEDUP_REMOVED lines=106> */
[----:B------:R-:W-:Y:S04]  /*2110*/  STL [R1], RZ ;  /* 0x000000ff01007387 */ /* 0x000fe80000100800 */
        /* <DEDUP_REMOVED lines=39> */
[----:B------:R-:W-:Y:S01]  /*2390*/  STL [R1+0xa0], RZ ;  /* 0x0000a0ff01007387 */ /* 0x000fe20000100800 */
[----:B------:R-:W0:Y:S03]  /*23a0*/  S2R R0, SR_TID.X ;  /* 0x0000000000007919 */ /* 0x000e260000002100 */
        /* <DEDUP_REMOVED lines=8> */
[----:B0-----:R-:W-:-:S03]  /*2430*/  LOP3.LUT R0, R0, 0x80, RZ, 0xc0, !PT ;  /* 0x0000008000007812 */ /* 0x001fc600078ec0ff */
[----:B------:R-:W-:Y:S01]  /*2440*/  STL [R1+0xc4], RZ ;  /* 0x0000c4ff01007387 */ /* 0x000fe20000100800 */
[----:B------:R-:W-:-:S03]  /*2450*/  SHF.R.U32.HI R0, RZ, 0x7, R0 ;  /* 0x00000007ff007819 */ /* 0x000fc60000011600 */
        /* <DEDUP_REMOVED lines=33> */
[----:B------:R-:W0:Y:S04]  /*2670*/  SHFL.IDX PT, R0, R0, RZ, 0x1f ;  /* 0x00001fff00007589 */ /* 0x000e2800000e0000 */
[----:B------:R2:W-:Y:S04]  /*2680*/  STL [R1+0x14c], RZ ;  /* 0x00014cff01007387 */ /* 0x0005e80000100800 */
[----:B------:R2:W-:Y:S04]  /*2690*/  STL [R1+0x150], RZ ;  /* 0x000150ff01007387 */ /* 0x0005e80000100800 */
[----:B------:R2:W-:Y:S04]  /*26a0*/  STL [R1+0x154], RZ ;  /* 0x000154ff01007387 */ /* 0x0005e80000100800 */
[----:B------:R2:W-:Y:S04]  /*26b0*/  STL [R1+0x158], RZ ;  /* 0x000158ff01007387 */ /* 0x0005e80000100800 */
[----:B------:R2:W-:Y:S04]  /*26c0*/  STL [R1+0x15c], RZ ;  /* 0x00015cff01007387 */ /* 0x0005e80000100800 */
[----:B------:R2:W-:Y:S01]  /*26d0*/  STL [R1+0x160], RZ ;  /* 0x000160ff01007387 */ /* 0x0005e20000100800 */
[----:B0-----:R-:W-:Y:S01]  /*26e0*/  R2UR UR12, R0 ;  /* 0x00000000000c72ca */ /* 0x001fe200000e0000 */
[----:B------:R-:W-:-:S02]  /*26f0*/  IMAD.U32 R0, RZ, RZ, UR4 ;  /* 0x00000004ff007e24 */ /* 0x000fc4000f8e00ff */
[----:B------:R2:W-:Y:S04]  /*2700*/  STL [R1+0x164], RZ ;  /* 0x000164ff01007387 */ /* 0x0005e80000100800 */
[----:B------:R2:W-:Y:S04]  /*2710*/  STL [R1+0x168], RZ ;  /* 0x000168ff01007387 */ /* 0x0005e80000100800 */
[----:B------:R2:W-:Y:S02]  /*2720*/  STL [R1+0x16c], RZ ;  /* 0x00016cff01007387 */ /* 0x0005e40000100800 */
[----:B------:R-:W-:-:S02]  /*2730*/  ULEA.HI UR11, UR12, UR12, URZ, 0x1 ;  /* 0x0000000c0c0b7291 */ /* 0x000fc4000f8f083f */
[----:B------:R2:W-:Y:S02]  /*2740*/  STL [R1+0x170], RZ ;  /* 0x000170ff01007387 */ /* 0x0005e40000100800 */
[----:B------:R-:W-:Y:S02]  /*2750*/  ULOP3.LUT UR14, UR11, 0xffffe, URZ, 0xc0, !UPT ;  /* 0x000ffffe0b0e7892 */ /* 0x000fe4000f8ec03f */
[----:B------:R2:W-:Y:S01]  /*2760*/  STL [R1+0x174], RZ ;  /* 0x000174ff01007387 */ /* 0x0005e20000100800 */
[----:B-1----:R-:W-:Y:S02]  /*2770*/  ULEA UR11, UR16, UR15, 0x18 ;  /* 0x0000000f100b7291 */ /* 0x002fe4000f8ec03f */
[----:B------:R-:W-:Y:S01]  /*2780*/  UIADD3 UR14, UR12, -UR14, URZ ;  /* 0x8000000e0c0e7290 */ /* 0x000fe2000fffe03f */
[----:B------:R2:W-:Y:S03]  /*2790*/  STL [R1+0x178], RZ ;  /* 0x000178ff01007387 */ /* 0x0005e60000100800 */
[----:B------:R-:W-:Y:S01]  /*27a0*/  ULEA UR14, UR14, UR11, 0xc ;  /* 0x0000000b0e0e7291 */ /* 0x000fe2000f8e603f */
[----:B------:R2:W-:Y:S03]  /*27b0*/  STL [R1+0x17c], RZ ;  /* 0x00017cff01007387 */ /* 0x0005e60000100800 */
[----:B------:R-:W-:Y:S01]  /*27c0*/  UIADD3 UR14, UR14, 0x100, URZ ;  /* 0x000001000e0e7890 */ /* 0x000fe2000fffe03f */
[----:B------:R2:W-:Y:S03]  /*27d0*/  STL [R1+0x180], RZ ;  /* 0x000180ff01007387 */ /* 0x0005e60000100800 */
[----:B------:R-:W-:Y:S01]  /*27e0*/  USHF.R.U32.HI UR12, URZ, 0x4, UR14 ;  /* 0x000000043f0c7899 */ /* 0x000fe2000801160e */
[----:B------:R2:W-:Y:S02]  /*27f0*/  STL [R1+0x184], RZ ;  /* 0x000184ff01007387 */ /* 0x0005e40000100800 */
[----:B------:R-:W-:Y:S01]  /*2800*/  UMOV UR14, UR5 ;  /* 0x00000005000e7c82 */ /* 0x000fe20008000000 */
[----:B------:R-:W-:Y:S01]  /*2810*/  ULOP3.LUT UR12, UR12, 0x3fff, URZ, 0xc0, !UPT ;  /* 0x00003fff0c0c7892 */ /* 0x000fe2000f8ec03f */
[----:B------:R2:W-:Y:S04]  /*2820*/  STL [R1+0x188], RZ ;  /* 0x000188ff01007387 */ /* 0x0005e80000100800 */
        /* <DEDUP_REMOVED lines=28> */
[----:B------:R2:W-:Y:S01]  /*29f0*/  STL [R1+0x1fc], RZ ;  /* 0x0001fcff01007387 */ /* 0x0005e20000100800 */
[----:B------:R-:W-:Y:S05]  /*2a00*/  @!P0 BRA `(.L_x_13) ;  /* 0x0000004000c08947 */ /* 0x000fea0003800000 */
[----:B------:R-:W-:-:S06]  /*2a10*/  UISETP.NE.AND UP0, UPT, UR24, 0x3, UPT ;  /* 0x000000031800788c */ /* 0x000fcc000bf05270 */
[----:B------:R-:W-:-:S13]  /*2a20*/  PLOP3.LUT P1, PT, PT, PT, UP0, 0x80, 0x0 ;  /* 0x000000000000781c */ /* 0x000fda0003f2f008 */
[----:B------:R-:W-:Y:S05]  /*2a30*/  @!P1 BRA `(.L_x_14) ;  /* 0x0000000000049947 */ /* 0x000fea0003800000 */
[----:B------:R-:W-:Y:S01]  /*2a40*/  BPT.TRAP 0x1 ;  /* 0x000000040000795c */ /* 0x000fe20000300000 */
.L_x_14:
[----:B------:R-:W-:Y:S01]  /*2a50*/  ULEA UR6, UR5, UR11, 0x3 ;  /* 0x0000000b05067291 */ /* 0x000fe2000f8e183f */
[----:B------:R-:W-:-:S05]  /*2a60*/  IMAD.U32 R0, RZ, RZ, UR4 ;  /* 0x00000004ff007e24 */ /* 0x000fca000f8e00ff */
[----:B------:R-:W-:-:S04]  /*2a70*/  SHF.L.U32 R0, R0, 0x1f, RZ ;  /* 0x0000001f00007819 */ /* 0x000fc800000006ff */
[----:B------:R0:W1:Y:S01]  /*2a80*/  SYNCS.PHASECHK.TRANS64.TRYWAIT P0, [UR6], R0 ;  /* 0x00000000ff0075a7 */ /* 0x0000620008000146 */
[----:B------:R-:W-:Y:S05]  /*2a90*/  @!P1 BRA `(.L_x_15) ;  /* 0x0000000000049947 */ /* 0x000fea0003800000 */
[----:B------:R-:W-:Y:S01]  /*2aa0*/  BPT.TRAP 0x1 ;  /* 0x000000040000795c */ /* 0x000fe20000300000 */
.L_x_15:
[----:B-1----:R-:W-:Y:S05]  /*2ab0*/  @P0 BRA `(.L_x_16) ;  /* 0x0000000000080947 */ /* 0x002fea0003800000 */
[----:B------:R-:W1:Y:S02]  /*2ac0*/  SYNCS.PHASECHK.TRANS64.TRYWAIT P0, [UR6], R0 ;  /* 0x00000000ff0075a7 */ /* 0x000e640008000146 */
[----:B-1----:R-:W-:Y:S05]  /*2ad0*/  @!P0 BRA `(.L_x_17) ;  /* 0x0000022400108947 */ /* 0x002fea0003800000 */
.L_x_16:
[----:B------:R-:W-:Y:S01]  /*2ae0*/  UIADD3 UR6, UR11, 0x8100, URZ ;  /* 0x000081000b067890 */ /* 0x000fe2000fffe03f */
[----:B------:R-:W-:Y:S01]  /*2af0*/  WARPGROUP.ARRIVE ;  /* 0x00000000000079c5 */ /* 0x000fe20000000000 */
[----:B------:R-:W-:Y:S02]  /*2b00*/  ULOP3.LUT UR7, UR12, 0x10000, URZ, 0xfc, !UPT ;  /* 0x000100000c077892 */ /* 0x000fe4000f8efc3f */
[----:B------:R-:W-:Y:S02]  /*2b10*/  USHF.R.U32.HI UR6, URZ, 0x4, UR6 ;  /* 0x000000043f067899 */ /* 0x000fe40008011606 */
[----:B------:R-:W-:Y:S02]  /*2b20*/  ULEA UR7, UR5, UR7, 0xa ;  /* 0x0000000705077291 */ /* 0x000fe4000f8e503f */
[----:B------:R-:W-:Y:S01]  /*2b30*/  ULOP3.LUT UR6, UR6, 0x3fff, URZ, 0xc0, !UPT ;  /* 0x00003fff06067892 */ /* 0x000fe2000f8ec03f */
[----:B------:R-:W-:Y:S01]  /*2b40*/  UMOV UR17, 0x80000020 ;  /* 0x8000002000117882 */ /* 0x000fe20000000000 */
[----:B------:R-:W-:-:S02]  /*2b50*/  UMOV UR19, 0x80000020 ;  /* 0x8000002000137882 */ /* 0x000fc40000000000 */
[----:B------:R-:W-:Y:S01]  /*2b60*/  ULOP3.LUT UR6, UR6, 0x10000, URZ, 0xfc, !UPT ;  /* 0x0001000006067892 */ /* 0x000fe2000f8efc3f */
[----:B------:R-:W-:-:S03]  /*2b70*/  UMOV UR16, UR7 ;  /* 0x0000000700107c82 */ /* 0x000fc60008000000 */
[----:B------:R-:W-:-:S03]  /*2b80*/  ULEA UR8, UR5, UR6, 0xa ;  /* 0x0000000605087291 */ /* 0x000fc6000f8e503f */
[----:B------:R-:W-:-:S04]  /*2b90*/  UMOV UR6, 0x2 ;  /* 0x0000000200067882 */ /* 0x000fc80000000000 */
[----:B------:R-:W-:Y:S02]  /*2ba0*/  UMOV UR18, UR8 ;  /* 0x0000000800127c82 */ /* 0x000fe40008000000 */
[----:B------:R-:W-:Y:S01]  /*2bb0*/  QGMMA.64x256x32.F32.E5M2.E5M2 R24, gdesc[UR16], RZ, !UPT, gsb0 ;  /* 0x03e00000101879f3 */ /* 0x000fe2000c0038ff */
[----:B------:R-:W-:Y:S01]  /*2bc0*/  UIADD3 UR16, UR7, 0x200, URZ ;  /* 0x0000020007107890 */ /* 0x000fe2000fffe03f */
[----:B------:R-:W-:Y:S01]  /*2bd0*/  UMOV UR17, 0x80000020 ;  /* 0x8000002000117882 */ /* 0x000fe20000000000 */
[----:B------:R-:W-:Y:S02]  /*2be0*/  WARPGROUP.DEPBAR.LE gsb0, 0x0 ;  /* 0x00008000000079c5 */ /* 0x000fe40000010000 */
[----:B------:R-:W-:Y:S04]  /*2bf0*/  STL.64 [R1], R24 ;  /* 0x0000001801007387 */ /* 0x000fe80000100a00 */
[----:B------:R-:W-:Y:S04]  /*2c00*/  STL.64 [R1+0x8], R26 ;  /* 0x0000081a01007387 */ /* 0x000fe80000100a00 */
        /* <DEDUP_REMOVED lines=61> */
[----:B------:R3:W-:Y:S02]  /*2fe0*/  STL.64 [R1+0x1f8], R150 ;  /* 0x0001f89601007387 */ /* 0x0007e40000100a00 */
[----:B---3--:R-:W-:-:S06]  /*2ff0*/  WARPGROUP.ARRIVE ;  /* 0x00000000000079c5 */ /* 0x008fcc0000000000 */
[----:B------:R-:W-:Y:S03]  /*3000*/  QGMMA.64x256x32.F32.E5M2.E5M2 R24, gdesc[UR16], RZ, !UPT, gsb0 ;  /* 0x03e00000101879f3 */ /* 0x000fe6000c0038ff */
[----:B------:R-:W-:Y:S02]  /*3010*/  WARPGROUP.DEPBAR.LE gsb0, 0x0 ;  /* 0x00008000000079c5 */ /* 0x000fe40000010000 */
        /* <DEDUP_REMOVED lines=21> */
[----:B------:R3:W-:Y:S04]  /*3170*/  STL.64 [R1+0x470], R108 ;  /* 0x0004706c01007387 */ /* 0x0007e80000100a00 */
        /* <DEDUP_REMOVED lines=70> */
[----:B---3--:R-:W3:Y:S04]  /*35e0*/  LDL.LU.64 R108, [R1] ;  /* 0x00000000016c7983 */ /* 0x008ee80000300a00 */
[----:B------:R-:W3:Y:S04]  /*35f0*/  LDL.LU.64 R110, [R1+0x8] ;  /* 0x00000800016e7983 */ /* 0x000ee80000300a00 */
        /* <DEDUP_REMOVED lines=61> */
[----:B------:R-:W3:Y:S01]  /*39d0*/  LDL.LU.64 R234, [R1+0x1f8] ;  /* 0x0001f80001ea7983 */ /* 0x000ee20000300a00 */
[----:B------:R-:W-:-:S02]  /*39e0*/  UIADD3 UR16, UR7, 0x2, URZ ;  /* 0x0000000207107890 */ /* 0x000fc4000fffe03f */
[----:B------:R-:W-:Y:S01]  /*39f0*/  UIADD3 UR18, UR8, 0x2, URZ ;  /* 0x0000000208127890 */ /* 0x000fe2000fffe03f */
[----:B------:R-:W-:Y:S01]  /*3a00*/  STL [R1+0x338], RZ ;  /* 0x000338ff01007387 */ /* 0x000fe20000100800 */
[----:B------:R-:W-:Y:S01]  /*3a10*/  UMOV UR17, 0x80000020 ;  /* 0x8000002000117882 */ /* 0x000fe20000000000 */
[----:B------:R-:W-:Y:S02]  /*3a20*/  UMOV UR19, 0x80000020 ;  /* 0x8000002000137882 */ /* 0x000fe40000000000 */
        /* <DEDUP_REMOVED lines=25> */
[----:B---3--:R-:W-:-:S06]  /*3bc0*/  WARPGROUP.ARRIVE ;  /* 0x00000000000079c5 */ /* 0x008fcc0000000000 */
[----:B------:R-:W-:Y:S03]  /*3bd0*/  QGMMA.64x256x32.F32.E5M2.E5M2 R108, gdesc[UR16], R108, gsb0 ;  /* 0x03e00000106c79f3 */ /* 0x000fe6000800386c */
[----:B------:R-:W-:Y:S02]  /*3be0*/  WARPGROUP.DEPBAR.LE gsb0, 0x0 ;  /* 0x00008000000079c5 */ /* 0x000fe40000010000 */
[----:B------:R-:W-:Y:S01]  /*3bf0*/  STL.64 [R1], R108 ;  /* 0x0000006c01007387 */ /* 0x000fe20000100a00 */
[----:B------:R-:W-:Y:S01]  /*3c00*/  UIADD3 UR16, UR7, 0x202, URZ ;  /* 0x0000020207107890 */ /* 0x000fe2000fffe03f */
[----:B------:R-:W-:Y:S02]  /*3c10*/  IMAD.MOV.U32 R2, RZ, RZ, R234 ;  /* 0x000000ffff027224 */ /* 0x000fe400078e00ea */
[----:B------:R-:W-:Y:S01]  /*3c20*/  STL.64 [R1+0x8], R110 ;  /* 0x0000086e01007387 */ /* 0x000fe20000100a00 */
[----:B------:R-:W-:Y:S01]  /*3c30*/  UMOV UR17, 0x80000020 ;  /* 0x8000002000117882 */ /* 0x000fe20000000000 */
[----:B------:R-:W-:Y:S01]  /*3c40*/  ULDC UR7, c[0x0][0x50c] ;  /* 0x0001430000077ab9 */ /* 0x000fe20000000800 */
[----:B01----:R-:W-:Y:S01]  /*3c50*/  IMAD.MOV.U32 R0, RZ, RZ, R235 ;  /* 0x000000ffff007224 */ /* 0x003fe200078e00eb */
        /* <DEDUP_REMOVED lines=62> */
[----:B0-----:R-:W3:Y:S04]  /*4040*/  LDL.LU.64 R150, [R1+0x518] ;  /* 0x0005180001967983 */ /* 0x001ee80000300a00 */
        /* <DEDUP_REMOVED lines=21> */
[----:B------:R-:W-:Y:S01]  /*41a0*/  UISETP.NE.AND UP0, UPT, UR7, 0x2, UPT ;  /* 0x000000020700788c */ /* 0x000fe2000bf05270 */
[----:B------:R-:W-:-:S02]  /*41b0*/  CS2R R236, SRZ ;  /* 0x0000000000ec7805 */ /* 0x000fc4000001ff00 */
[----:B-1----:R-:W-:Y:S01]  /*41c0*/  CS2R R234, SRZ ;  /* 0x0000000000ea7805 */ /* 0x002fe2000001ff00 */
[----:B------:R0:W-:Y:S01]  /*41d0*/  STL [R1+0x2d0], RZ ;  /* 0x0002d0ff01007387 */ /* 0x0001e20000100800 */
[----:B------:R-:W-:Y:S01]  /*41e0*/  USEL UR7, URZ, 0x1, UP0 ;  /* 0x000000013f077887 */ /* 0x000fe20008000000 */
[----:B------:R-:W-:Y:S02]  /*41f0*/  CS2R R232, SRZ ;  /* 0x0000000000e87805 */ /* 0x000fe4000001ff00 */
[----:B------:R-:W-:Y:S01]  /*4200*/  CS2R R230, SRZ ;  /* 0x0000000000e67805 */ /* 0x000fe2000001ff00 */
[----:B------:R0:W-:Y:S01]  /*4210*/  STL [R1+0x2cc], RZ ;  /* 0x0002ccff01007387 */ /* 0x0001e20000100800 */
[----:B------:R-:W-:Y:S02]  /*4220*/  CS2R R228, SRZ ;  /* 0x0000000000e47805 */ /* 0x000fe4000001ff00 */
[----:B------:R-:W-:Y:S02]  /*4230*/  CS2R R226, SRZ ;  /* 0x0000000000e27805 */ /* 0x000fe4000001ff00 */
[----:B------:R-:W-:Y:S01]  /*4240*/  ISETP.NE.AND P0, PT, RZ, UR7, PT ;  /* 0x00000007ff007c0c */ /* 0x000fe2000bf05270 */
[----:B------:R0:W-:Y:S01]  /*4250*/  STL [R1+0x2c8], RZ ;  /* 0x0002c8ff01007387 */ /* 0x0001e20000100800 */
[----:B------:R-:W-:-:S02]  /*4260*/  CS2R R224, SRZ ;  /* 0x0000000000e07805 */ /* 0x000fc4000001ff00 */
[----:B------:R-:W-:Y:S02]  /*4270*/  CS2R R222, SRZ ;  /* 0x0000000000de7805 */ /* 0x000fe4000001ff00 */
[----:B------:R-:W-:Y:S01]  /*4280*/  CS2R R220, SRZ ;  /* 0x0000000000dc7805 */ /* 0x000fe2000001ff00 */
[----:B------:R0:W-:Y:S01]  /*4290*/  STL [R1+0x2c4], RZ ;  /* 0x0002c4ff01007387 */ /* 0x0001e20000100800 */
[----:B------:R-:W-:Y:S02]  /*42a0*/  CS2R R218, SRZ ;  /* 0x0000000000da7805 */ /* 0x000fe4000001ff00 */
[----:B------:R-:W-:Y:S02]  /*42b0*/  CS2R R216, SRZ ;  /* 0x0000000000d87805 */ /* 0x000fe4000001ff00 */
[----:B------:R-:W-:Y:S01]  /*42c0*/  CS2R R214, SRZ ;  /* 0x0000000000d67805 */ /* 0x000fe2000001ff00 */
        /* <DEDUP_REMOVED lines=54> */
[----:B------:R-:W-:Y:S01]  /*4630*/  CS2R R4, SRZ ;  /* 0x0000000000047805 */ /* 0x000fe2000001ff00 */
[----:B------:R-:W-:Y:S01]  /*4640*/  IMAD.MOV.U32 R3, RZ, RZ, RZ ;  /* 0x000000ffff037224 */ /* 0x000fe200078e00ff */
        /* <DEDUP_REMOVED lines=35> */
[----:B---3--:R-:W-:-:S06]  /*4880*/  WARPGROUP.ARRIVE ;  /* 0x00000000000079c5 */ /* 0x008fcc0000000000 */
[----:B------:R-:W-:Y:S03]  /*4890*/  QGMMA.64x256x32.F32.E5M2.E5M2 R24, gdesc[UR16], R24, gsb0 ;  /* 0x03e00000101879f3 */ /* 0x000fe60008003818 */
[----:B------:R-:W-:Y:S02]  /*48a0*/  WARPGROUP.DEPBAR.LE gsb0, 0x0 ;  /* 0x00008000000079c5 */ /* 0x000fe40000010000 */
[----:B0-----:R-:W-:Y:S05]  /*48b0*/  @!P0 BRA `(.L_x_18) ;  /* 0x0000002000f88947 */ /* 0x001fea0003800000 */
[----:B------:R-:W3:Y:S04]  /*48c0*/  LDL R3, [R1] ;  /* 0x0000000001037983 */ /* 0x000ee80000100800 */
[----:B------:R-:W4:Y:S04]  /*48d0*/  LDL R4, [R1+0x4] ;  /* 0x0000040001047983 */ /* 0x000f280000100800 */
[----:B------:R-:W5:Y:S04]  /*48e0*/  LDL R5, [R1+0x8] ;  /* 0x0000080001057983 */ /* 0x000f680000100800 */
[----:B------:R-:W2:Y:S04]  /*48f0*/  LDL R6, [R1+0xc] ;  /* 0x00000c0001067983 */ /* 0x000ea80000100800 */
        /* <DEDUP_REMOVED lines=101> */
[----:B------:R0:W-:Y:S04]  /*4f50*/  STL [R1+0x4bc], R131 ;  /* 0x0004bc8301007387 */ /* 0x0001e80000100800 */
[----:B0-----:R-:W2:Y:S04]  /*4f60*/  LDL R131, [R1+0x1a4] ;  /* 0x0001a40001837983 */ /* 0x001ea80000100800 */
        /* <DEDUP_REMOVED lines=39> */
[----:B0-----:R-:W2:Y:S01]  /*51e0*/  LDL R151, [R1+0x1f4] ;  /* 0x0001f40001977983 */ /* 0x001ea20000100800 */
[----:B------:R-:W-:-:S01]  /*51f0*/  FADD R2, RZ, R2 ;  /* 0x00000002ff027221 */ /* 0x000fc20000000000 */
[----:B------:R-:W-:Y:S01]  /*5200*/  FADD R0, RZ, R0 ;  /* 0x00000000ff007221 */ /* 0x000fe20000000000 */
[----:B---3--:R-:W-:-:S01]  /*5210*/  FADD R3, RZ, R3 ;  /* 0x00000003ff037221 */ /* 0x008fc20000000000 */
[----:B----4-:R-:W-:Y:S01]  /*5220*/  FADD R4, RZ, R4 ;  /* 0x00000004ff047221 */ /* 0x010fe20000000000 */
[----:B-----5:R-:W-:-:S01]  /*5230*/  FADD R5, RZ, R5 ;  /* 0x00000005ff057221 */ /* 0x020fc20000000000 */
[----:B--2---:R-:W-:Y:S01]  /*5240*/  FADD R6, RZ, R6 ;  /* 0x00000006ff067221 */ /* 0x004fe20000000000 */
[----:B------:R-:W-:-:S01]  /*5250*/  FADD R7, RZ, R7 ;  /* 0x00000007ff077221 */ /* 0x000fc20000000000 */
[----:B------:R-:W-:Y:S01]  /*5260*/  FADD R8, RZ, R8 ;  /* 0x00000008ff087221 */ /* 0x000fe20000000000 */
        /* <DEDUP_REMOVED lines=13> */
[----:B------:R-:W2:Y:S01]  /*5340*/  LDL.LU R131, [R1+0x4bc] ;  /* 0x0004bc0001837983 */ /* 0x000ea20000300800 */
        /* <DEDUP_REMOVED lines=13> */
[----:B------:R-:W3:Y:S01]  /*5420*/  LDL.LU R132, [R1+0x4b8] ;  /* 0x0004b80001847983 */ /* 0x000ee20000300800 */
        /* <DEDUP_REMOVED lines=16> */
[----:B------:R0:W-:Y:S01]  /*5530*/  STL [R1+0x200], R133 ;  /* 0x0002008501007387 */ /* 0x0001e20000100800 */
        /* <DEDUP_REMOVED lines=9> */
[----:B0-----:R-:W4:Y:S01]  /*55d0*/  LDL.LU R133, [R1+0x4b4] ;  /* 0x0004b40001857983 */ /* 0x001f220000300800 */
[----:B------:R-:W-:-:S01]  /*55e0*/  FADD R184, RZ, R184 ;  /* 0x000000b8ffb87221 */ /* 0x000fc20000000000 */
[----:B------:R-:W-:Y:S01]  /*55f0*/  FADD R185, RZ, R185 ;  /* 0x000000b9ffb97221 */ /* 0x000fe20000000000 */
[----:B------:R-:W-:-:S01]  /*5600*/  FADD R186, RZ, R186 ;  /* 0x000000baffba7221 */ /* 0x000fc20000000000 */
        /* <DEDUP_REMOVED lines=10> */
[----:B0-----:R-:W5:Y:S01]  /*56b0*/  LDL.LU R134, [R1+0x4b0] ;  /* 0x0004b00001867983 */ /* 0x001f620000300800 */
        /* <DEDUP_REMOVED lines=52> */
[----:B0-----:R-:W5:Y:S04]  /*5a00*/  LDL.LU R138, [R1+0x4a0] ;  /* 0x0004a000018a7983 */ /* 0x001f680000300800 */
[----:B------:R0:W-:Y:S01]  /*5a10*/  STL [R1+0x218], R139 ;  /* 0x0002188b01007387 */ /* 0x0001e20000100800 */
[----:B------:R-:W-:-:S03]  /*5a20*/  FADD R140, RZ, R140 ;  /* 0x0000008cff8c7221 */ /* 0x000fc60000000000 */
        /* <DEDUP_REMOVED lines=34> */
[----:B------:R0:W-:Y:S04]  /*5c50*/  STL [R1+0x248], R151 ;  /* 0x0002489701007387 */ /* 0x0001e80000100800 */
[----:B0-----:R-:W5:Y:S04]  /*5c60*/  LDL.LU R151, [R1+0x46c] ;  /* 0x00046c0001977983 */ /* 0x001f680000300800 */
[----:B------:R0:W-:Y:S04]  /*5c70*/  STL [R1+0x24c], R2 ;  /* 0x00024c0201007387 */ /* 0x0001e80000100800 */
[----:B------:R1:W-:Y:S01]  /*5c80*/  STL [R1+0x250], R0 ;  /* 0x0002500001007387 */ /* 0x0003e20000100800 */
[----:B0-----:R-:W-:-:S01]  /*5c90*/  FADD R2, RZ, R24 ;  /* 0x00000018ff027221 */ /* 0x001fc20000000000 */
[----:B-1----:R-:W-:-:S04]  /*5ca0*/  FADD R0, RZ, R25 ;  /* 0x00000019ff007221 */ /* 0x002fc80000000000 */
        /* <DEDUP_REMOVED lines=211> */
[----:B--2---:R-:W-:-:S04]  /*69e0*/  FADD R0, RZ, R131 ;  /* 0x00000083ff007221 */ /* 0x004fc80000000000 */
[----:B------:R3:W-:Y:S04]  /*69f0*/  STL [R1+0x3fc], R2 ;  /* 0x0003fc0201007387 */ /* 0x0007e80000100800 */
[----:B------:R4:W-:Y:S01]  /*6a00*/  STL [R1+0x400], R0 ;  /* 0x0004000001007387 */ /* 0x0009e20000100800 */
[----:B---3--:R-:W-:-:S01]  /*6a10*/  FADD R2, RZ, R132 ;  /* 0x00000084ff027221 */ /* 0x008fc20000000000 */
[----:B----4-:R-:W-:-:S04]  /*6a20*/  FADD R0, RZ, R133 ;  /* 0x00000085ff007221 */ /* 0x010fc80000000000 */
[----:B------:R5:W-:Y:S04]  /*6a30*/  STL [R1+0x404], R2 ;  /* 0x0004040201007387 */ /* 0x000be80000100800 */
[----:B------:R0:W-:Y:S01]  /*6a40*/  STL [R1+0x408], R0 ;  /* 0x0004080001007387 */ /* 0x0001e20000100800 */
[----:B-----5:R-:W-:-:S01]  /*6a50*/  FADD R2, RZ, R134 ;  /* 0x00000086ff027221 */ /* 0x020fc20000000000 */
[----:B0-----:R-:W-:-:S04]  /*6a60*/  FADD R0, RZ, R135 ;  /* 0x00000087ff007221 */ /* 0x001fc80000000000 */
        /* <DEDUP_REMOVED lines=34> */
[----:B------:R-:W-:-:S05]  /*6c90*/  UMOV UR6, URZ ;  /* 0x0000003f00067c82 */ /* 0x000fca0008000000 */
.L_x_18:
[----:B------:R-:W-:-:S04]  /*6ca0*/  UIADD3 UR14, UR5, 0x1, URZ ;  /* 0x00000001050e7890 */ /* 0x000fc8000fffe03f */
[----:B------:R-:W-:-:S04]  /*6cb0*/  UISETP.NE.AND UP0, UPT, UR14, 0x2, UPT ;  /* 0x000000020e00788c */ /* 0x000fc8000bf05270 */
[----:B------:R-:W-:Y:S02]  /*6cc0*/  USEL UR8, URZ, 0x1, UP0 ;  /* 0x000000013f087887 */ /* 0x000fe40008000000 */
[----:B------:R-:W-:Y:S02]  /*6cd0*/  USEL UR14, UR14, URZ, UP0 ;  /* 0x0000003f0e0e7287 */ /* 0x000fe40008000000 */
[----:B------:R-:W-:-:S06]  /*6ce0*/  ULOP3.LUT UR8, UR4, UR8, URZ, 0x3c, !UPT ;  /* 0x0000000804087292 */ /* 0x000fcc000f8e3c3f */
[----:B0-----:R-:W-:Y:S01]  /*6cf0*/  IMAD.U32 R0, RZ, RZ, UR8 ;  /* 0x00000008ff007e24 */ /* 0x001fe2000f8e00ff */
[----:B------:R-:W-:-:S06]  /*6d00*/  UMOV UR8, 0x1 ;  /* 0x0000000100087882 */ /* 0x000fcc0000000000 */
.L_x_13:
[----:B------:R-:W-:-:S04]  /*6d10*/  UISETP.LT.AND UP0, UPT, UR9, 0x1, UPT ;  /* 0x000000010900788c */ /* 0x000fc8000bf01270 */
[----:B------:R-:W-:-:S04]  /*6d20*/  USEL UR15, UR9, 0x1, UP0 ;  /* 0x00000001090f7887 */ /* 0x000fc80008000000 */
[----:B------:R-:W-:-:S04]  /*6d30*/  UIADD3 UR15, UR9, -UR15, URZ ;  /* 0x8000000f090f7290 */ /* 0x000fc8000fffe03f */
[----:B------:R-:W-:-:S06]  /*6d40*/  UISETP.GE.AND UP0, UPT, UR15, 0x1, UPT ;  /* 0x000000010f00788c */ /* 0x000fcc000bf06270 */
[----:B------:R-:W-:-:S13]  /*6d50*/  PLOP3.LUT P0, PT, PT, PT, UP0, 0x80, 0x0 ;  /* 0x000000000000781c */ /* 0x000fda0003f0f008 */
[----:B------:R-:W-:Y:S05]  /*6d60*/  @!P0 BRA `(.L_x_19) ;  /* 0x00000060004c8947 */ /* 0x000fea0003800000 */
[----:B------:R-:W-:Y:S01]  /*6d70*/  UMOV UR25, UR5 ;  /* 0x0000000500197c82 */ /* 0x000fe20008000000 */
[----:B------:R-:W-:-:S05]  /*6d80*/  ULDC UR26, c[0x0][0x50c] ;  /* 0x00014300001a7ab9 */ /* 0x000fca0000000800 */
.L_x_27:
[----:B------:R-:W-:-:S06]  /*6d90*/  UISETP.NE.AND UP0, UPT, UR24, 0x3, UPT ;  /* 0x000000031800788c */ /* 0x000fcc000bf05270 */
[----:B------:R-:W-:-:S13]  /*6da0*/  PLOP3.LUT P1, PT, PT, PT, UP0, 0x80, 0x0 ;  /* 0x000000000000781c */ /* 0x000fda0003f2f008 */
[----:B0-----:R-:W-:Y:S05]  /*6db0*/  @!P1 BRA `(.L_x_20) ;  /* 0x0000000000049947 */ /* 0x001fea0003800000 */
[----:B------:R-:W-:Y:S01]  /*6dc0*/  BPT.TRAP 0x1 ;  /* 0x000000040000795c */ /* 0x000fe20000300000 */
.L_x_20:
[----:B------:R-:W0:Y:S01]  /*6dd0*/  S2UR UR16, SR_CgaCtaId ;  /* 0x00000000001079c3 */ /* 0x000e220000008800 */
[----:B------:R-:W-:Y:S01]  /*6de0*/  UMOV UR11, 0x400 ;  /* 0x00000400000b7882 */ /* 0x000fe20000000000 */
[----:B------:R-:W-:Y:S01]  /*6df0*/  SHF.L.U32 R2, R0, 0x1f, RZ ;  /* 0x0000001f00027819 */ /* 0x000fe200000006ff */
[----:B0-----:R-:W-:-:S04]  /*6e00*/  ULEA UR11, UR16, UR11, 0x18 ;  /* 0x0000000b100b7291 */ /* 0x001fc8000f8ec03f */
[----:B------:R-:W-:-:S09]  /*6e10*/  ULEA UR16, UR14, UR11, 0x3 ;  /* 0x0000000b0e107291 */ /* 0x000fd2000f8e183f */
[----:B------:R0:W1:Y:S01]  /*6e20*/  SYNCS.PHASECHK.TRANS64.TRYWAIT P0, [UR16], R2 ;  /* 0x00000002ff0075a7 */ /* 0x0000620008000150 */
[----:B------:R-:W-:Y:S05]  /*6e30*/  @!P1 BRA `(.L_x_21) ;  /* 0x0000000000049947 */ /* 0x000fea0003800000 */
[----:B------:R-:W-:Y:S01]  /*6e40*/  BPT.TRAP 0x1 ;  /* 0x000000040000795c */ /* 0x000fe20000300000 */
.L_x_21:
[----:B-1----:R-:W-:Y:S05]  /*6e50*/  @P0 BRA `(.L_x_22) ;  /* 0x0000000000080947 */ /* 0x002fea0003800000 */
[----:B------:R-:W1:Y:S02]  /*6e60*/  SYNCS.PHASECHK.TRANS64.TRYWAIT P0, [UR16], R2 ;  /* 0x00000002ff0075a7 */ /* 0x000e640008000150 */
[----:B-1----:R-:W-:Y:S05]  /*6e70*/  @!P0 BRA `(.L_x_23) ;  /* 0x000001e000408947 */ /* 0x002fea0003800000 */
.L_x_22:
        /* <DEDUP_REMOVED lines=64> */
[----:B-1----:R-:W3:Y:S04]  /*7280*/  LDL.LU.64 R108, [R1] ;  /* 0x00000000016c7983 */ /* 0x002ee80000300a00 */
        /* <DEDUP_REMOVED lines=64> */
[----:B------:R-:W-:Y:S02]  /*7690*/  UISETP.NE.AND UP0, UPT, UR7, URZ, UPT ;  /* 0x0000003f0700728c */ /* 0x000fe4000bf05270 */
[----:B------:R-:W-:Y:S02]  /*76a0*/  USHF.R.U32.HI UR16, URZ, 0x4, UR16 ;  /* 0x000000043f107899 */ /* 0x000fe40008011610 */
[----:B------:R-:W-:Y:S02]  /*76b0*/  USEL UR8, UR8, URZ, !UP0 ;  /* 0x0000003f08087287 */ /* 0x000fe4000c000000 */
[----:B------:R-:W-:Y:S02]  /*76c0*/  ULOP3.LUT UR16, UR16, 0x3fff, URZ, 0xc0, !UPT ;  /* 0x00003fff10107892 */ /* 0x000fe4000f8ec03f */
[----:B------:R-:W-:Y:S02]  /*76d0*/  UISETP.NE.U32.AND UP0, UPT, UR8, URZ, UPT ;  /* 0x0000003f0800728c */ /* 0x000fe4000bf05070 */
[----:B------:R-:W-:-:S02]  /*76e0*/  ULOP3.LUT UR7, UR12, 0x10000, URZ, 0xfc, !UPT ;  /* 0x000100000c077892 */ /* 0x000fc4000f8efc3f */
[----:B------:R-:W-:Y:S02]  /*76f0*/  ULOP3.LUT UR8, UR16, 0x10000, URZ, 0xfc, !UPT ;  /* 0x0001000010087892 */ /* 0x000fe4000f8efc3f */
[----:B------:R-:W-:Y:S02]  /*7700*/  ULEA UR7, UR14, UR7, 0xa ;  /* 0x000000070e077291 */ /* 0x000fe4000f8e503f */
[----:B------:R-:W-:Y:S01]  /*7710*/  ULEA UR8, UR14, UR8, 0xa ;  /* 0x000000080e087291 */ /* 0x000fe2000f8e503f */
[----:B------:R-:W-:Y:S01]  /*7720*/  UMOV UR17, 0x80000020 ;  /* 0x8000002000117882 */ /* 0x000fe20000000000 */
[----:B------:R-:W-:-:S03]  /*7730*/  UMOV UR19, 0x80000020 ;  /* 0x8000002000137882 */ /* 0x000fc60000000000 */
[----:B------:R-:W-:Y:S02]  /*7740*/  UMOV UR16, UR7 ;  /* 0x0000000700107c82 */ /* 0x000fe40008000000 */
[----:B------:R-:W-:Y:S01]  /*7750*/  UMOV UR18, UR8 ;  /* 0x0000000800127c82 */ /* 0x000fe20008000000 */
[----:B---3--:R-:W-:-:S06]  /*7760*/  WARPGROUP.ARRIVE ;  /* 0x00000000000079c5 */ /* 0x008fcc0000000000 */
[----:B------:R-:W-:Y:S03]  /*7770*/  QGMMA.64x256x32.F32.E5M2.E5M2 R108, gdesc[UR16], R108, UP0, gsb0 ;  /* 0x03e00000106c79f3 */ /* 0x000fe6000b80386c */
        /* <DEDUP_REMOVED lines=65> */
[----:B-1----:R-:W3:Y:S04]  /*7b90*/  LDL.LU.64 R234, [R1+0x868] ;  /* 0x0008680001ea7983 */ /* 0x002ee80000300a00 */
[----:B------:R-:W4:Y:S04]  /*7ba0*/  LDL.LU.64 R232, [R1+0x860] ;  /* 0x0008600001e87983 */ /* 0x000f280000300a00 */
[----:B------:R-:W2:Y:S04]  /*7bb0*/  LDL.LU.64 R230, [R1+0x858] ;  /* 0x0008580001e67983 */ /* 0x000ea80000300a00 */
        /* <DEDUP_REMOVED lines=60> */
[----:B------:R-:W2:Y:S01]  /*7f80*/  LDL.LU.64 R108, [R1+0x670] ;  /* 0x00067000016c7983 */ /* 0x000ea20000300a00 */
[----:B------:R-:W-:Y:S01]  /*7f90*/  UIADD3 UR16, UR7, 0x200, URZ ;  /* 0x0000020007107890 */ /* 0x000fe2000fffe03f */
[----:B------:R-:W-:-:S02]  /*7fa0*/  UMOV UR17, 0x80000020 ;  /* 0x8000002000117882 */ /* 0x000fc40000000000 */
[----:B---3--:R-:W-:Y:S04]  /*7fb0*/  STL.64 [R1+0x668], R234 ;  /* 0x000668ea01007387 */ /* 0x008fe80000100a00 */
[----:B----4-:R-:W-:Y:S04]  /*7fc0*/  STL.64 [R1+0x660], R232 ;  /* 0x000660e801007387 */ /* 0x010fe80000100a00 */
[----:B--2---:R-:W-:Y:S04]  /*7fd0*/  STL.64 [R1+0x658], R230 ;  /* 0x000658e601007387 */ /* 0x004fe80000100a00 */
        /* <DEDUP_REMOVED lines=38> */
[----:B------:R-:W-:Y:S01]  /*8240*/  STL.64 [R1+0x520], R152 ;  /* 0x0005209801007387 */ /* 0x000fe20000100a00 */
[----:B------:R-:W-:-:S06]  /*8250*/  WARPGROUP.ARRIVE ;  /* 0x00000000000079c5 */ /* 0x000fcc0000000000 */
[----:B------:R-:W-:Y:S03]  /*8260*/  QGMMA.64x256x32.F32.E5M2.E5M2 R24, gdesc[UR16], R24, UP0, gsb0 ;  /* 0x03e00000101879f3 */ /* 0x000fe6000b803818 */
        /* <DEDUP_REMOVED lines=23> */
[----:B-1----:R-:W2:Y:S04]  /*83e0*/  LDL.LU.64 R108, [R1] ;  /* 0x00000000016c7983 */ /* 0x002ea80000300a00 */
        /* <DEDUP_REMOVED lines=63> */
[----:B------:R-:W-:-:S02]  /*87e0*/  UIADD3 UR16, UR7, 0x2, URZ ;  /* 0x0000000207107890 */ /* 0x000fc4000fffe03f */
[----:B------:R-:W-:Y:S01]  /*87f0*/  UIADD3 UR18, UR8, 0x2, URZ ;  /* 0x0000000208127890 */ /* 0x000fe2000fffe03f */
[----:B------:R-:W-:Y:S01]  /*8800*/  UMOV UR17, 0x80000020 ;  /* 0x8000002000117882 */ /* 0x000fe20000000000 */
[----:B------:R-:W-:Y:S01]  /*8810*/  UMOV UR19, 0x80000020 ;  /* 0x8000002000137882 */ /* 0x000fe20000000000 */
[----:B--2---:R-:W-:-:S06]  /*8820*/  WARPGROUP.ARRIVE ;  /* 0x00000000000079c5 */ /* 0x004fcc0000000000 */
[----:B------:R-:W-:Y:S03]  /*8830*/  QGMMA.64x256x32.F32.E5M2.E5M2 R108, gdesc[UR16], R108, gsb0 ;  /* 0x03e00000106c79f3 */ /* 0x000fe6000800386c */
[----:B------:R-:W-:Y:S02]  /*8840*/  WARPGROUP.DEPBAR.LE gsb0, 0x0 ;  /* 0x00008000000079c5 */ /* 0x000fe40000010000 */
[----:B------:R-:W-:Y:S01]  /*8850*/  STL.64 [R1], R108 ;  /* 0x0000006c01007387 */ /* 0x000fe20000100a00 */
[----:B0-----:R-:W-:-:S03]  /*8860*/  IMAD.MOV.U32 R2, RZ, RZ, R108 ;  /* 0x000000ffff027224 */ /* 0x001fc600078e006c */
        /* <DEDUP_REMOVED lines=63> */
[----:B0-----:R0:W5:Y:S04]  /*8c60*/  LDL.LU.64 R234, [R1+0x668] ;  /* 0x0006680001ea7983 */ /* 0x0011680000300a00 */
[----:B------:R0:W5:Y:S04]  /*8c70*/  LDL.LU.64 R232, [R1+0x660] ;  /* 0x0006600001e87983 */ /* 0x0001680000300a00 */
        /* <DEDUP_REMOVED lines=63> */
[----:B------:R-:W-:Y:S01]  /*9070*/  UMOV UR17, 0x80000020 ;  /* 0x8000002000117882 */ /* 0x000fe20000000000 */
[----:B------:R-:W-:-:S04]  /*9080*/  UIADD3 UR6, UR6, 0x2, URZ ;  /* 0x0000000206067890 */ /* 0x000fc8000fffe03f */
[----:B------:R-:W-:-:S04]  /*9090*/  UISETP.NE.AND UP0, UPT, UR6, UR26, UPT ;  /* 0x0000001a0600728c */ /* 0x000fc8000bf05270 */
[----:B------:R-:W-:-:S06]  /*90a0*/  USEL UR7, URZ, 0x1, UP0 ;  /* 0x000000013f077887 */ /* 0x000fcc0008000000 */
[----:B------:R-:W-:Y:S01]  /*90b0*/  ISETP.NE.AND P0, PT, RZ, UR7, PT ;  /* 0x00000007ff007c0c */ /* 0x000fe2000bf05270 */
[----:B--2---:R-:W-:-:S06]  /*90c0*/  WARPGROUP.ARRIVE ;  /* 0x00000000000079c5 */ /* 0x004fcc0000000000 */
[----:B------:R-:W-:Y:S03]  /*90d0*/  QGMMA.64x256x32.F32.E5M2.E5M2 R24, gdesc[UR16], R24, gsb0 ;  /* 0x03e00000101879f3 */ /* 0x000fe60008003818 */
[----:B------:R-:W-:-:S03]  /*90e0*/  WARPGROUP.DEPBAR.LE gsb0, 0x0 ;  /* 0x00008000000079c5 */ /* 0x000fc60000010000 */
[----:B0-----:R-:W-:Y:S05]  /*90f0*/  @!P0 BRA `(.L_x_24) ;  /* 0x0000003c000c8947 */ /* 0x001fea0003800000 */
[----:B-----5:R0:W-:Y:S04]  /*9100*/  STL [R1+0x698], R225 ;  /* 0x000698e101007387 */ /* 0x0201e80000100800 */
[----:B------:R1:W-:Y:S01]  /*9110*/  STL [R1+0x694], R226 ;  /* 0x000694e201007387 */ /* 0x0003e20000100800 */
[----:B0-----:R-:W-:-:S03]  /*9120*/  IMAD.MOV.U32 R225, RZ, RZ, R2 ;  /* 0x000000ffffe17224 */ /* 0x001fc600078e0002 */
[----:B-1----:R-:W2:Y:S04]  /*9130*/  LDL R226, [R1+0x4] ;  /* 0x0000040001e27983 */ /* 0x002ea80000100800 */
[----:B------:R0:W-:Y:S04]  /*9140*/  STL [R1+0x690], R227 ;  /* 0x000690e301007387 */ /* 0x0001e80000100800 */
[----:B0-----:R-:W3:Y:S04]  /*9150*/  LDL R227, [R1+0x8] ;  /* 0x0000080001e37983 */ /* 0x001ee80000100800 */
[----:B------:R0:W-:Y:S04]  /*9160*/  STL [R1+0x68c], R228 ;  /* 0x00068ce401007387 */ /* 0x0001e80000100800 */
[----:B0-----:R-:W4:Y:S04]  /*9170*/  LDL R228, [R1+0xc] ;  /* 0x00000c0001e47983 */ /* 0x001f280000100800 */
        /* <DEDUP_REMOVED lines=209> */
[----:B0-----:R-:W4:Y:S04]  /*9e90*/  LDL.LU R121, [R1+0x200] ;  /* 0x0002000001797983 */ /* 0x001f280000300800 */
        /* <DEDUP_REMOVED lines=14> */
[----:B------:R-:W4:Y:S04]  /*9f80*/  LDL.LU R2, [R1+0x230] ;  /* 0x0002300001027983 */ /* 0x000f280000300800 */
        /* <DEDUP_REMOVED lines=38> */
[----:B------:R0:W-:Y:S01]  /*a1f0*/  STL [R1+0x47c], R148 ;  /* 0x00047c9401007387 */ /* 0x0001e20000100800 */
[----:B------:R-:W-:-:S03]  /*a200*/  FADD R3, R225, R3 ;  /* 0x00000003e1037221 */ /* 0x000fc60000000000 */
[----:B0-----:R-:W4:Y:S04]  /*a210*/  LDL.LU R148, [R1+0x214] ;  /* 0x0002140001947983 */ /* 0x001f280000300800 */
[----:B------:R0:W-:Y:S01]  /*a220*/  STL [R1+0x478], R149 ;  /* 0x0004789501007387 */ /* 0x0001e20000100800 */
[----:B--2---:R-:W-:-:S01]  /*a230*/  FADD R4, R226, R4 ;  /* 0x00000004e2047221 */ /* 0x004fc20000000000 */
[----:B---3--:R-:W-:Y:S02]  /*a240*/  FADD R5, R227, R5 ;  /* 0x00000005e3057221 */ /* 0x008fe40000000000 */
[----:B0-----:R-:W2:Y:S04]  /*a250*/  LDL R149, [R1+0x1f4] ;  /* 0x0001f40001957983 */ /* 0x001ea80000100800 */
[----:B------:R0:W-:Y:S01]  /*a260*/  STL [R1+0x474], R150 ;  /* 0x0004749601007387 */ /* 0x0001e20000100800 */
[----:B----4-:R-:W-:-:S01]  /*a270*/  FADD R6, R228, R6 ;  /* 0x00000006e4067221 */ /* 0x010fc20000000000 */
[----:B------:R-:W-:-:S02]  /*a280*/  FADD R7, R229, R7 ;  /* 0x00000007e5077221 */ /* 0x000fc40000000000 */
[----:B0-----:R-:W3:Y:S04]  /*a290*/  LDL R150, [R1+0x1c0] ;  /* 0x0001c00001967983 */ /* 0x001ee80000100800 */
[----:B------:R0:W-:Y:S01]  /*a2a0*/  STL [R1+0x470], R151 ;  /* 0x0004709701007387 */ /* 0x0001e20000100800 */
[----:B------:R-:W-:-:S01]  /*a2b0*/  FADD R8, R230, R8 ;  /* 0x00000008e6087221 */ /* 0x000fc20000000000 */
[----:B------:R-:W-:Y:S02]  /*a2c0*/  FADD R9, R231, R9 ;  /* 0x00000009e7097221 */ /* 0x000fe40000000000 */
[----:B0-----:R-:W4:Y:S04]  /*a2d0*/  LDL R151, [R1+0x1f0] ;  /* 0x0001f00001977983 */ /* 0x001f280000100800 */
[----:B------:R0:W-:Y:S01]  /*a2e0*/  STL [R1+0x46c], R0 ;  /* 0x00046c0001007387 */ /* 0x0001e20000100800 */
[----:B------:R-:W-:-:S01]  /*a2f0*/  FADD R10, R232, R10 ;  /* 0x0000000ae80a7221 */ /* 0x000fc20000000000 */
[----:B------:R-:W-:-:S02]  /*a300*/  FADD R11, R233, R11 ;  /* 0x0000000be90b7221 */ /* 0x000fc40000000000 */
[----:B0-----:R-:W2:Y:S04]  /*a310*/  LDL.LU R0, [R1+0x210] ;  /* 0x0002100001007983 */ /* 0x001ea80000300800 */
[----:B------:R-:W3:Y:S04]  /*a320*/  LDL.LU R225, [R1+0x698] ;  /* 0x0006980001e17983 */ /* 0x000ee80000300800 */
[----:B------:R-:W4:Y:S04]  /*a330*/  LDL.LU R226, [R1+0x694] ;  /* 0x0006940001e27983 */ /* 0x000f280000300800 */
[----:B------:R-:W2:Y:S04]  /*a340*/  LDL.LU R227, [R1+0x690] ;  /* 0x0006900001e37983 */ /* 0x000ea80000300800 */
[----:B------:R-:W2:Y:S04]  /*a350*/  LDL.LU R228, [R1+0x68c] ;  /* 0x00068c0001e47983 */ /* 0x000ea80000300800 */
[----:B------:R-:W2:Y:S01]  /*a360*/  LDL.LU R229, [R1+0x688] ;  /* 0x0006880001e57983 */ /* 0x000ea20000300800 */
[----:B------:R-:W-:-:S03]  /*a370*/  FADD R12, R234, R12 ;  /* 0x0000000cea0c7221 */ /* 0x000fc60000000000 */
[----:B------:R-:W2:Y:S01]  /*a380*/  LDL.LU R230, [R1+0x684] ;  /* 0x0006840001e67983 */ /* 0x000ea20000300800 */
[----:B------:R-:W-:-:S03]  /*a390*/  FADD R13, R235, R13 ;  /* 0x0000000deb0d7221 */ /* 0x000fc60000000000 */
[----:B------:R-:W2:Y:S04]  /*a3a0*/  LDL.LU R231, [R1+0x680] ;  /* 0x0006800001e77983 */ /* 0x000ea80000300800 */
[----:B------:R-:W2:Y:S04]  /*a3b0*/  LDL.LU R232, [R1+0x67c] ;  /* 0x00067c0001e87983 */ /* 0x000ea80000300800 */
[----:B------:R-:W2:Y:S04]  /*a3c0*/  LDL.LU R233, [R1+0x678] ;  /* 0x0006780001e97983 */ /* 0x000ea80000300800 */
[----:B------:R-:W2:Y:S04]  /*a3d0*/  LDL.LU R234, [R1+0x674] ;  /* 0x0006740001ea7983 */ /* 0x000ea80000300800 */
[----:B------:R-:W2:Y:S01]  /*a3e0*/  LDL.LU R235, [R1+0x670] ;  /* 0x0006700001eb7983 */ /* 0x000ea20000300800 */
[----:B------:R-:W-:-:S01]  /*a3f0*/  FADD R14, R24, R14 ;  /* 0x0000000e180e7221 */ /* 0x000fc20000000000 */
[----:B------:R-:W-:Y:S01]  /*a400*/  FADD R15, R25, R15 ;  /* 0x0000000f190f7221 */ /* 0x000fe20000000000 */
[----:B------:R-:W-:-:S01]  /*a410*/  FADD R16, R26, R16 ;  /* 0x000000101a107221 */ /* 0x000fc20000000000 */
[----:B------:R-:W2:Y:S01]  /*a420*/  LDL.LU R24, [R1+0x66c] ;  /* 0x00066c0001187983 */ /* 0x000ea20000300800 */
[----:B------:R-:W-:-:S01]  /*a430*/  FADD R17, R27, R17 ;  /* 0x000000111b117221 */ /* 0x000fc20000000000 */
[----:B------:R-:W-:-:S02]  /*a440*/  FADD R18, R28, R18 ;  /* 0x000000121c127221 */ /* 0x000fc40000000000 */
[----:B------:R-:W2:Y:S01]  /*a450*/  LDL.LU R25, [R1+0x668] ;  /* 0x0006680001197983 */ /* 0x000ea20000300800 */
[----:B------:R-:W-:-:S03]  /*a460*/  FADD R19, R29, R19 ;  /* 0x000000131d137221 */ /* 0x000fc60000000000 */
        /* <DEDUP_REMOVED lines=155> */
[----:B---3--:R-:W-:-:S03]  /*ae20*/  FADD R225, R107, R225 ;  /* 0x000000e16be17221 */ /* 0x008fc60000000000 */
[----:B------:R-:W3:Y:S01]  /*ae30*/  LDL.LU R104, [R1+0x52c] ;  /* 0x00052c0001687983 */ /* 0x000ee20000300800 */
[----:B----4-:R-:W-:-:S03]  /*ae40*/  FADD R226, R108, R226 ;  /* 0x000000e26ce27221 */ /* 0x010fc60000000000 */
[----:B------:R-:W4:Y:S01]  /*ae50*/  LDL.LU R105, [R1+0x528] ;  /* 0x0005280001697983 */ /* 0x000f220000300800 */
[----:B--2---:R-:W-:-:S03]  /*ae60*/  FADD R227, R109, R227 ;  /* 0x000000e36de37221 */ /* 0x004fc60000000000 */
        /* <DEDUP_REMOVED lines=15> */
[----:B------:R-:W-:-:S01]  /*af60*/  FADD R235, R117, R235 ;  /* 0x000000eb75eb7221 */ /* 0x000fc20000000000 */
[----:B------:R-:W-:Y:S02]  /*af70*/  FADD R121, R120, R121 ;  /* 0x0000007978797221 */ /* 0x000fe40000000000 */
[----:B------:R-:W2:Y:S01]  /*af80*/  LDL.LU R114, [R1+0x504] ;  /* 0x0005040001727983 */ /* 0x000ea20000300800 */
[----:B------:R-:W-:-:S03]  /*af90*/  FADD R236, R118, R236 ;  /* 0x000000ec76ec7221 */ /* 0x000fc60000000000 */
[----:B------:R-:W2:Y:S01]  /*afa0*/  LDL.LU R115, [R1+0x500] ;  /* 0x0005000001737983 */ /* 0x000ea20000300800 */
[----:B------:R-:W-:-:S03]  /*afb0*/  FADD R237, R119, R237 ;  /* 0x000000ed77ed7221 */ /* 0x000fc60000000000 */
[----:B------:R-:W2:Y:S01]  /*afc0*/  LDL.LU R116, [R1+0x4fc] ;  /* 0x0004fc0001747983 */ /* 0x000ea20000300800 */
[----:B------:R-:W-:-:S03]  /*afd0*/  FADD R123, R122, R123 ;  /* 0x0000007b7a7b7221 */ /* 0x000fc60000000000 */
[----:B------:R-:W2:Y:S04]  /*afe0*/  LDL.LU R117, [R1+0x4f8] ;  /* 0x0004f80001757983 */ /* 0x000ea80000300800 */
[----:B------:R-:W2:Y:S01]  /*aff0*/  LDL.LU R118, [R1+0x4f4] ;  /* 0x0004f40001767983 */ /* 0x000ea20000300800 */
[----:B------:R-:W-:-:S03]  /*b000*/  FADD R125, R124, R125 ;  /* 0x0000007d7c7d7221 */ /* 0x000fc60000000000 */
[----:B------:R-:W2:Y:S04]  /*b010*/  LDL.LU R119, [R1+0x4f0] ;  /* 0x0004f00001777983 */ /* 0x000ea80000300800 */
[----:B------:R-:W2:Y:S04]  /*b020*/  LDL.LU R120, [R1+0x4ec] ;  /* 0x0004ec0001787983 */ /* 0x000ea80000300800 */
[----:B------:R0:W-:Y:S01]  /*b030*/  STL [R1+0x200], R121 ;  /* 0x0002007901007387 */ /* 0x0001e20000100800 */
[----:B------:R-:W-:-:S01]  /*b040*/  FADD R127, R126, R127 ;  /* 0x0000007f7e7f7221 */ /* 0x000fc20000000000 */
[----:B------:R-:W-:Y:S01]  /*b050*/  FADD R0, R128, R0 ;  /* 0x0000000080007221 */ /* 0x000fe20000000000 */
[----:B------:R-:W-:-:S01]  /*b060*/  FADD R148, R150, R148 ;  /* 0x0000009496947221 */ /* 0x000fc20000000000 */
[----:B0-----:R-:W2:Y:S04]  /*b070*/  LDL.LU R121, [R1+0x4e8] ;  /* 0x0004e80001797983 */ /* 0x001ea80000300800 */
        /* <DEDUP_REMOVED lines=9> */
[----:B------:R-:W-:-:S02]  /*b110*/  FADD R136, R137, R136 ;  /* 0x0000008889887221 */ /* 0x000fc40000000000 */
[----:B0-----:R-:W2:Y:S04]  /*b120*/  LDL.LU R125, [R1+0x4d8] ;  /* 0x0004d800017d7983 */ /* 0x001ea80000300800 */
[----:B------:R-:W2:Y:S04]  /*b130*/  LDL.LU R126, [R1+0x4d4] ;  /* 0x0004d400017e7983 */ /* 0x000ea80000300800 */
[----:B------:R0:W-:Y:S01]  /*b140*/  STL [R1+0x20c], R127 ;  /* 0x00020c7f01007387 */ /* 0x0001e20000100800 */
[----:B------:R-:W-:-:S01]  /*b150*/  FADD R132, R134, R132 ;  /* 0x0000008486847221 */ /* 0x000fc20000000000 */
[----:B------:R-:W-:-:S02]  /*b160*/  FADD R2, R130, R2 ;  /* 0x0000000282027221 */ /* 0x000fc40000000000 */
[----:B0-----:R-:W2:Y:S04]  /*b170*/  LDL.LU R127, [R1+0x4d0] ;  /* 0x0004d000017f7983 */ /* 0x001ea80000300800 */
[----:B------:R-:W2:Y:S04]  /*b180*/  LDL.LU R128, [R1+0x4cc] ;  /* 0x0004cc0001807983 */ /* 0x000ea80000300800 */
[----:B------:R-:W-:Y:S04]  /*b190*/  STL [R1+0x210], R0 ;  /* 0x0002100001007387 */ /* 0x000fe80000100800 */
[----:B------:R-:W-:Y:S04]  /*b1a0*/  STL [R1+0x214], R148 ;  /* 0x0002149401007387 */ /* 0x000fe80000100800 */
[----:B------:R-:W-:Y:S04]  /*b1b0*/  STL [R1+0x218], R144 ;  /* 0x0002189001007387 */ /* 0x000fe80000100800 */
[----:B------:R-:W-:Y:S04]  /*b1c0*/  STL [R1+0x21c], R142 ;  /* 0x00021c8e01007387 */ /* 0x000fe80000100800 */
[----:B------:R-:W-:Y:S04]  /*b1d0*/  STL [R1+0x220], R140 ;  /* 0x0002208c01007387 */ /* 0x000fe80000100800 */
[----:B------:R-:W-:Y:S04]  /*b1e0*/  STL [R1+0x224], R138 ;  /* 0x0002248a01007387 */ /* 0x000fe80000100800 */
[----:B------:R-:W3:Y:S04]  /*b1f0*/  LDL.LU R130, [R1+0x234] ;  /* 0x0002340001827983 */ /* 0x000ee80000300800 */
[----:B------:R-:W-:Y:S04]  /*b200*/  STL [R1+0x228], R136 ;  /* 0x0002288801007387 */ /* 0x000fe80000100800 */
[----:B------:R0:W-:Y:S04]  /*b210*/  STL [R1+0x22c], R132 ;  /* 0x00022c8401007387 */ /* 0x0001e80000100800 */
[----:B0-----:R-:W4:Y:S04]  /*b220*/  LDL.LU R132, [R1+0x238] ;  /* 0x0002380001847983 */ /* 0x001f280000300800 */
[----:B------:R-:W2:Y:S04]  /*b230*/  LDL.LU R134, [R1+0x23c] ;  /* 0x00023c0001867983 */ /* 0x000ea80000300800 */
[----:B------:R0:W-:Y:S04]  /*b240*/  STL [R1+0x230], R2 ;  /* 0x0002300201007387 */ /* 0x0001e80000100800 */
[----:B------:R-:W2:Y:S04]  /*b250*/  LDL.LU R136, [R1+0x240] ;  /* 0x0002400001887983 */ /* 0x000ea80000300800 */
        /* <DEDUP_REMOVED lines=11> */
[----:B0-----:R-:W2:Y:S04]  /*b310*/  LDL.LU R2, [R1+0x270] ;  /* 0x0002700001027983 */ /* 0x001ea80000300800 */
[----:B------:R-:W2:Y:S01]  /*b320*/  LDL.LU R0, [R1+0x274] ;  /* 0x0002740001007983 */ /* 0x000ea20000300800 */
[----:B---3--:R-:W-:-:S03]  /*b330*/  FADD R130, R129, R130 ;  /* 0x0000008281827221 */ /* 0x008fc60000000000 */
[----:B------:R-:W3:Y:S04]  /*b340*/  LDL.LU R129, [R1+0x4c8] ;  /* 0x0004c80001817983 */ /* 0x000ee80000300800 */
[----:B------:R0:W-:Y:S04]  /*b350*/  STL [R1+0x234], R130 ;  /* 0x0002348201007387 */ /* 0x0001e80000100800 */
[----:B0-----:R-:W3:Y:S01]  /*b360*/  LDL.LU R130, [R1+0x4c4] ;  /* 0x0004c40001827983 */ /* 0x001ee20000300800 */
[----:B----4-:R-:W-:-:S03]  /*b370*/  FADD R132, R131, R132 ;  /* 0x0000008483847221 */ /* 0x010fc60000000000 */
[----:B------:R-:W4:Y:S01]  /*b380*/  LDL.LU R131, [R1+0x4c0] ;  /* 0x0004c00001837983 */ /* 0x000f220000300800 */
[----:B--2---:R-:W-:-:S03]  /*b390*/  FADD R134, R133, R134 ;  /* 0x0000008685867221 */ /* 0x004fc60000000000 */
[----:B------:R0:W-:Y:S01]  /*b3a0*/  STL [R1+0x238], R132 ;  /* 0x0002388401007387 */ /* 0x0001e20000100800 */
[----:B------:R-:W-:-:S03]  /*b3b0*/  FADD R136, R135, R136 ;  /* 0x0000008887887221 */ /* 0x000fc60000000000 */
[----:B0-----:R-:W2:Y:S01]  /*b3c0*/  LDL.LU R132, [R1+0x4bc] ;  /* 0x0004bc0001847983 */ /* 0x001ea20000300800 */
[----:B------:R-:W-:-:S03]  /*b3d0*/  FADD R150, R151, R150 ;  /* 0x0000009697967221 */ /* 0x000fc60000000000 */
[----:B------:R-:W2:Y:S01]  /*b3e0*/  LDL.LU R133, [R1+0x4b8] ;  /* 0x0004b80001857983 */ /* 0x000ea20000300800 */
[----:B------:R-:W-:-:S03]  /*b3f0*/  FADD R148, R149, R148 ;  /* 0x0000009495947221 */ /* 0x000fc60000000000 */
[----:B------:R0:W-:Y:S01]  /*b400*/  STL [R1+0x23c], R134 ;  /* 0x00023c8601007387 */ /* 0x0001e20000100800 */
[----:B------:R-:W-:-:S01]  /*b410*/  FADD R146, R147, R146 ;  /* 0x0000009293927221 */ /* 0x000fc20000000000 */
[----:B------:R-:W-:Y:S02]  /*b420*/  FADD R144, R145, R144 ;  /* 0x0000009091907221 */ /* 0x000fe40000000000 */
[----:B0-----:R-:W2:Y:S01]  /*b430*/  LDL.LU R134, [R1+0x4b4] ;  /* 0x0004b40001867983 */ /* 0x001ea20000300800 */
[----:B------:R-:W-:-:S03]  /*b440*/  FADD R143, R24, R143 ;  /* 0x0000008f188f7221 */ /* 0x000fc60000000000 */
[----:B------:R-:W2:Y:S01]  /*b450*/  LDL.LU R135, [R1+0x4b0] ;  /* 0x0004b00001877983 */ /* 0x000ea20000300800 */
[----:B------:R-:W-:-:S03]  /*b460*/  FADD R142, R25, R142 ;  /* 0x0000008e198e7221 */ /* 0x000fc60000000000 */
[----:B------:R0:W-:Y:S01]  /*b470*/  STL [R1+0x240], R136 ;  /* 0x0002408801007387 */ /* 0x0001e20000100800 */
[----:B------:R-:W-:-:S01]  /*b480*/  FADD R141, R26, R141 ;  /* 0x0000008d1a8d7221 */ /* 0x000fc20000000000 */
[----:B------:R-:W-:Y:S01]  /*b490*/  FADD R140, R27, R140 ;  /* 0x0000008c1b8c7221 */ /* 0x000fe20000000000 */
[----:B------:R-:W-:-:S01]  /*b4a0*/  FADD R139, R28, R139 ;  /* 0x0000008b1c8b7221 */ /* 0x000fc20000000000 */
[----:B0-----:R-:W2:Y:S01]  /*b4b0*/  LDL.LU R136, [R1+0x4ac] ;  /* 0x0004ac0001887983 */ /* 0x001ea20000300800 */
[----:B------:R-:W-:-:S03]  /*b4c0*/  FADD R138, R29, R138 ;  /* 0x0000008a1d8a7221 */ /* 0x000fc60000000000 */
[----:B------:R0:W-:Y:S01]  /*b4d0*/  STL [R1+0x244], R150 ;  /* 0x0002449601007387 */ /* 0x0001e20000100800 */
[----:B------:R-:W-:-:S03]  /*b4e0*/  FADD R137, R30, R137 ;  /* 0x000000891e897221 */ /* 0x000fc60000000000 */
[----:B------:R1:W-:Y:S01]  /*b4f0*/  STL [R1+0x248], R148 ;  /* 0x0002489401007387 */ /* 0x0003e20000100800 */
[----:B------:R-:W-:-:S03]  /*b500*/  FADD R2, R31, R2 ;  /* 0x000000021f027221 */ /* 0x000fc60000000000 */
[----:B------:R1:W-:Y:S01]  /*b510*/  STL [R1+0x24c], R146 ;  /* 0x00024c9201007387 */ /* 0x0003e20000100800 */
[----:B------:R-:W-:-:S03]  /*b520*/  FADD R0, R32, R0 ;  /* 0x0000000020007221 */ /* 0x000fc60000000000 */
[----:B------:R1:W-:Y:S04]  /*b530*/  STL [R1+0x250], R144 ;  /* 0x0002509001007387 */ /* 0x0003e80000100800 */
[----:B------:R1:W-:Y:S04]  /*b540*/  STL [R1+0x254], R143 ;  /* 0x0002548f01007387 */ /* 0x0003e80000100800 */
[----:B------:R1:W-:Y:S04]  /*b550*/  STL [R1+0x258], R142 ;  /* 0x0002588e01007387 */ /* 0x0003e80000100800 */
[----:B------:R1:W-:Y:S04]  /*b560*/  STL [R1+0x25c], R141 ;  /* 0x00025c8d01007387 */ /* 0x0003e80000100800 */
[----:B------:R1:W-:Y:S04]  /*b570*/  STL [R1+0x260], R140 ;  /* 0x0002608c01007387 */ /* 0x0003e80000100800 */
[----:B------:R1:W-:Y:S04]  /*b580*/  STL [R1+0x264], R139 ;  /* 0x0002648b01007387 */ /* 0x0003e80000100800 */
[----:B------:R1:W-:Y:S04]  /*b590*/  STL [R1+0x268], R138 ;  /* 0x0002688a01007387 */ /* 0x0003e80000100800 */
[----:B------:R-:W3:Y:S04]  /*b5a0*/  LDL.LU R151, [R1+0x278] ;  /* 0x0002780001977983 */ /* 0x000ee80000300800 */
[----:B------:R1:W-:Y:S04]  /*b5b0*/  STL [R1+0x26c], R137 ;  /* 0x00026c8901007387 */ /* 0x0003e80000100800 */
[----:B0-----:R-:W4:Y:S04]  /*b5c0*/  LDL.LU R150, [R1+0x27c] ;  /* 0x00027c0001967983 */ /* 0x001f280000300800 */
[----:B------:R0:W-:Y:S04]  /*b5d0*/  STL [R1+0x270], R2 ;  /* 0x0002700201007387 */ /* 0x0001e80000100800 */
[----:B------:R-:W2:Y:S04]  /*b5e0*/  LDL.LU R149, [R1+0x280] ;  /* 0x0002800001957983 */ /* 0x000ea80000300800 */
[----:B------:R0:W-:Y:S04]  /*b5f0*/  STL [R1+0x274], R0 ;  /* 0x0002740001007387 */ /* 0x0001e80000100800 */
[----:B-1----:R-:W2:Y:S04]  /*b600*/  LDL.LU R148, [R1+0x284] ;  /* 0x0002840001947983 */ /* 0x002ea80000300800 */
        /* <DEDUP_REMOVED lines=13> */
[----:B---3--:R-:W-:-:S05]  /*b6e0*/  FADD R151, R33, R151 ;  /* 0x0000009721977221 */ /* 0x008fca0000000000 */
[----:B------:R0:W-:Y:S01]  /*b6f0*/  STL [R1+0x278], R151 ;  /* 0x0002789701007387 */ /* 0x0001e20000100800 */
[----:B----4-:R-:W-:-:S05]  /*b700*/  FADD R150, R34, R150 ;  /* 0x0000009622967221 */ /* 0x010fca0000000000 */
[----:B------:R1:W-:Y:S01]  /*b710*/  STL [R1+0x27c], R150 ;  /* 0x00027c9601007387 */ /* 0x0003e20000100800 */
[----:B--2---:R-:W-:-:S05]  /*b720*/  FADD R149, R35, R149 ;  /* 0x0000009523957221 */ /* 0x004fca0000000000 */
[----:B------:R2:W-:Y:S01]  /*b730*/  STL [R1+0x280], R149 ;  /* 0x0002809501007387 */ /* 0x0005e20000100800 */
[----:B------:R-:W-:-:S01]  /*b740*/  FADD R148, R36, R148 ;  /* 0x0000009424947221 */ /* 0x000fc20000000000 */
[----:B------:R-:W-:-:S04]  /*b750*/  FADD R147, R37, R147 ;  /* 0x0000009325937221 */ /* 0x000fc80000000000 */
[----:B------:R3:W-:Y:S01]  /*b760*/  STL [R1+0x284], R148 ;  /* 0x0002849401007387 */ /* 0x0007e20000100800 */
[----:B------:R-:W-:-:S03]  /*b770*/  FADD R146, R38, R146 ;  /* 0x0000009226927221 */ /* 0x000fc60000000000 */
        /* <DEDUP_REMOVED lines=20> */
[----:B0-----:R-:W4:Y:S01]  /*b8c0*/  LDL.LU R151, [R1+0x2bc] ;  /* 0x0002bc0001977983 */ /* 0x001f220000300800 */
[----:B------:R-:W-:-:S03]  /*b8d0*/  FADD R0, R49, R0 ;  /* 0x0000000031007221 */ /* 0x000fc60000000000 */
[----:B------:R0:W-:Y:S04]  /*b8e0*/  STL [R1+0x2b0], R137 ;  /* 0x0002b08901007387 */ /* 0x0001e80000100800 */
[----:B-1----:R-:W4:Y:S04]  /*b8f0*/  LDL.LU R150, [R1+0x2c0] ;  /* 0x0002c00001967983 */ /* 0x002f280000300800 */
[----:B------:R1:W-:Y:S04]  /*b900*/  STL [R1+0x2b4], R2 ;  /* 0x0002b40201007387 */ /* 0x0003e80000100800 */
[----:B--2---:R-:W2:Y:S04]  /*b910*/  LDL.LU R149, [R1+0x2c4] ;  /* 0x0002c40001957983 */ /* 0x004ea80000300800 */
[----:B------:R1:W-:Y:S04]  /*b920*/  STL [R1+0x2b8], R0 ;  /* 0x0002b80001007387 */ /* 0x0003e80000100800 */
[----:B---3--:R-:W3:Y:S04]  /*b930*/  LDL.LU R148, [R1+0x2c8] ;  /* 0x0002c80001947983 */ /* 0x008ee80000300800 */
[----:B----4-:R-:W4:Y:S04]  /*b940*/  LDL.LU R147, [R1+0x2cc] ;  /* 0x0002cc0001937983 */ /* 0x010f280000300800 */
[----:B------:R-:W4:Y:S04]  /*b950*/  LDL.LU R146, [R1+0x2d0] ;  /* 0x0002d00001927983 */ /* 0x000f280000300800 */
        /* <DEDUP_REMOVED lines=8> */
[----:B0-----:R-:W4:Y:S04]  /*b9e0*/  LDL.LU R137, [R1+0x2f4] ;  /* 0x0002f40001897983 */ /* 0x001f280000300800 */
[----:B-1----:R-:W4:Y:S04]  /*b9f0*/  LDL.LU R2, [R1+0x2f8] ;  /* 0x0002f80001027983 */ /* 0x002f280000300800 */
[----:B------:R-:W4:Y:S01]  /*ba00*/  LDL.LU R0, [R1+0x2fc] ;  /* 0x0002fc0001007983 */ /* 0x000f220000300800 */
[----:B------:R-:W-:-:S01]  /*ba10*/  FADD R151, R50, R151 ;  /* 0x0000009732977221 */ /* 0x000fc20000000000 */
[----:B------:R-:W-:-:S04]  /*ba20*/  FADD R150, R51, R150 ;  /* 0x0000009633967221 */ /* 0x000fc80000000000 */
[----:B------:R0:W-:Y:S01]  /*ba30*/  STL [R1+0x2bc], R151 ;  /* 0x0002bc9701007387 */ /* 0x0001e20000100800 */
[----:B--2---:R-:W-:-:S03]  /*ba40*/  FADD R149, R52, R149 ;  /* 0x0000009534957221 */ /* 0x004fc60000000000 */
[----:B------:R1:W-:Y:S01]  /*ba50*/  STL [R1+0x2c0], R150 ;  /* 0x0002c09601007387 */ /* 0x0003e20000100800 */
[----:B---3--:R-:W-:-:S03]  /*ba60*/  FADD R148, R53, R148 ;  /* 0x0000009435947221 */ /* 0x008fc60000000000 */
[----:B------:R2:W-:Y:S01]  /*ba70*/  STL [R1+0x2c4], R149 ;  /* 0x0002c49501007387 */ /* 0x0005e20000100800 */
[----:B----4-:R-:W-:-:S03]  /*ba80*/  FADD R147, R54, R147 ;  /* 0x0000009336937221 */ /* 0x010fc60000000000 */
        /* <DEDUP_REMOVED lines=198> */
[----:B------:R-:W-:Y:S01]  /*c6f0*/  STL [R1+0x3cc], R151 ;  /* 0x0003cc9701007387 */ /* 0x000fe20000100800 */
[----:B--2---:R-:W-:-:S03]  /*c700*/  FADD R149, R120, R149 ;  /* 0x0000009578957221 */ /* 0x004fc60000000000 */
[----:B------:R-:W-:Y:S01]  /*c710*/  STL [R1+0x3d0], R150 ;  /* 0x0003d09601007387 */ /* 0x000fe20000100800 */
[----:B---3--:R-:W-:-:S03]  /*c720*/  FADD R148, R121, R148 ;  /* 0x0000009479947221 */ /* 0x008fc60000000000 */
[----:B------:R-:W-:Y:S01]  /*c730*/  STL [R1+0x3d4], R149 ;  /* 0x0003d49501007387 */ /* 0x000fe20000100800 */
[----:B----4-:R-:W-:-:S03]  /*c740*/  FADD R147, R122, R147 ;  /* 0x000000937a937221 */ /* 0x010fc60000000000 */
[----:B------:R-:W-:Y:S01]  /*c750*/  STL [R1+0x3d8], R148 ;  /* 0x0003d89401007387 */ /* 0x000fe20000100800 */
[----:B------:R-:W-:-:S03]  /*c760*/  FADD R146, R123, R146 ;  /* 0x000000927b927221 */ /* 0x000fc60000000000 */
        /* <DEDUP_REMOVED lines=18> */
[----:B------:R-:W-:Y:S04]  /*c890*/  STL [R1+0x400], R138 ;  /* 0x0004008a01007387 */ /* 0x000fe80000100800 */
[----:B------:R0:W-:Y:S04]  /*c8a0*/  STL [R1+0x404], R137 ;  /* 0x0004048901007387 */ /* 0x0001e80000100800 */
[----:B0-----:R-:W2:Y:S01]  /*c8b0*/  LDL.LU R137, [R1+0x410] ;  /* 0x0004100001897983 */ /* 0x001ea20000300800 */
[----:B------:R-:W-:-:S01]  /*c8c0*/  FADD R2, R133, R2 ;  /* 0x0000000285027221 */ /* 0x000fc20000000000 */
[----:B------:R-:W-:-:S02]  /*c8d0*/  FADD R0, R134, R0 ;  /* 0x0000000086007221 */ /* 0x000fc40000000000 */
[----:B------:R-:W3:Y:S04]  /*c8e0*/  LDL.LU R138, [R1+0x414] ;  /* 0x00041400018a7983 */ /* 0x000ee80000300800 */
[----:B------:R-:W-:Y:S04]  /*c8f0*/  STL [R1+0x408], R2 ;  /* 0x0004080201007387 */ /* 0x000fe80000100800 */
[----:B------:R-:W4:Y:S04]  /*c900*/  LDL.LU R139, [R1+0x418] ;  /* 0x00041800018b7983 */ /* 0x000f280000300800 */
[----:B------:R0:W-:Y:S04]  /*c910*/  STL [R1+0x40c], R0 ;  /* 0x00040c0001007387 */ /* 0x0001e80000100800 */
        /* <DEDUP_REMOVED lines=13> */
[----:B------:R-:W4:Y:S01]  /*c9f0*/  LDL.LU R2, [R1+0x450] ;  /* 0x0004500001027983 */ /* 0x000f220000300800 */
[----:B--2---:R-:W-:-:S05]  /*ca00*/  FADD R137, R135, R137 ;  /* 0x0000008987897221 */ /* 0x004fca0000000000 */
[----:B------:R0:W-:Y:S04]  /*ca10*/  STL [R1+0x410], R137 ;  /* 0x0004108901007387 */ /* 0x0001e80000100800 */
[----:B0-----:R-:W4:Y:S01]  /*ca20*/  LDL.LU R137, [R1+0x4a8] ;  /* 0x0004a80001897983 */ /* 0x001f220000300800 */
[----:B---3--:R-:W-:-:S05]  /*ca30*/  FADD R138, R136, R138 ;  /* 0x0000008a888a7221 */ /* 0x008fca0000000000 */
[----:B------:R0:W-:Y:S04]  /*ca40*/  STL [R1+0x414], R138 ;  /* 0x0004148a01007387 */ /* 0x0001e80000100800 */
[----:B0-----:R-:W2:Y:S01]  /*ca50*/  LDL.LU R138, [R1+0x4a4] ;  /* 0x0004a400018a7983 */ /* 0x001ea20000300800 */
[----:B----4-:R-:W-:-:S05]  /*ca60*/  FADD R139, R137, R139 ;  /* 0x0000008b898b7221 */ /* 0x010fca0000000000 */
[----:B------:R0:W-:Y:S04]  /*ca70*/  STL [R1+0x418], R139 ;  /* 0x0004188b01007387 */ /* 0x0001e80000100800 */
[----:B0-----:R-:W3:Y:S01]  /*ca80*/  LDL.LU R139, [R1+0x4a0] ;  /* 0x0004a000018b7983 */ /* 0x001ee20000300800 */
[----:B--2---:R-:W-:-:S05]  /*ca90*/  FADD R140, R138, R140 ;  /* 0x0000008c8a8c7221 */ /* 0x004fca0000000000 */
[----:B------:R0:W-:Y:S04]  /*caa0*/  STL [R1+0x41c], R140 ;  /* 0x00041c8c01007387 */ /* 0x0001e80000100800 */
[----:B0-----:R-:W2:Y:S01]  /*cab0*/  LDL.LU R140, [R1+0x49c] ;  /* 0x00049c00018c7983 */ /* 0x001ea20000300800 */
[----:B---3--:R-:W-:-:S05]  /*cac0*/  FADD R141, R139, R141 ;  /* 0x0000008d8b8d7221 */ /* 0x008fca0000000000 */
        /* <DEDUP_REMOVED lines=34> */
[----:B0-----:R0:W5:Y:S01]  /*ccf0*/  LDL.LU R0, [R1+0x46c] ;  /* 0x00046c0001007983 */ /* 0x0011620000300800 */
[----:B------:R-:W-:Y:S01]  /*cd00*/  UMOV UR6, URZ ;  /* 0x0000003f00067c82 */ /* 0x000fe20008000000 */
[----:B---3--:R-:W-:-:S05]  /*cd10*/  FADD R2, R2, R151 ;  /* 0x0000009702027221 */ /* 0x008fca0000000000 */
[----:B------:R0:W-:Y:S02]  /*cd20*/  STL [R1+0x450], R2 ;  /* 0x0004500201007387 */ /* 0x0001e40000100800 */
.L_x_24:
[----:B------:R-:W-:Y:S05]  /*cd30*/  @!P1 BRA `(.L_x_25) ;  /* 0x0000000000049947 */ /* 0x000fea0003800000 */
[----:B------:R-:W-:Y:S01]  /*cd40*/  BPT.TRAP 0x1 ;  /* 0x000000040000795c */ /* 0x000fe20000300000 */
.L_x_25:
[----:B------:R-:W-:Y:S02]  /*cd50*/  UISETP.GT.U32.AND UP0, UPT, UR13, 0x1, UPT ;  /* 0x000000010d00788c */ /* 0x000fe4000bf04070 */
[----:B------:R-:W-:-:S04]  /*cd60*/  ULEA UR8, UR25, UR11, 0x3 ;  /* 0x0000000b19087291 */ /* 0x000fc8000f8e183f */
[----:B------:R-:W-:Y:S01]  /*cd70*/  UIADD3 UR8, UR8, 0x10, URZ ;  /* 0x0000001008087890 */ /* 0x000fe2000fffe03f */
[----:B------:R-:W-:-:S03]  /*cd80*/  PLOP3.LUT P0, PT, PT, PT, UP0, 0x80, 0x0 ;  /* 0x000000000000781c */ /* 0x000fc60003f0f008 */
[----:B------:R-:W-:-:S09]  /*cd90*/  UPRMT UR8, URZ, 0x654, UR8 ;  /* 0x000006543f087896 */ /* 0x000fd20008000008 */
[----:B------:R-:W-:Y:S01]  /*cda0*/  SYNCS.ARRIVE.TRANS64.RED.A1T0 RZ, [UR8], RZ ;  /* 0x000000ffffff79a7 */ /* 0x000fe20008100408 */
[----:B------:R-:W-:Y:S05]  /*cdb0*/  @P0 BRA `(.L_x_26) ;  /* 0x0000000000040947 */ /* 0x000fea0003800000 */
[----:B------:R-:W-:Y:S01]  /*cdc0*/  BPT.TRAP 0x1 ;  /* 0x000000040000795c */ /* 0x000fe20000300000 */
.L_x_26:
[----:B------:R-:W-:Y:S02]  /*cdd0*/  UISETP.GT.AND UP2, UPT, UR15, 0x1, UPT ;  /* 0x000000010f00788c */ /* 0x000fe4000bf44270 */
[----:B------:R-:W-:Y:S02]  /*cde0*/  UIADD3 UR14, UR14, 0x1, URZ ;  /* 0x000000010e0e7890 */ /* 0x000fe4000fffe03f */
[----:B------:R-:W-:Y:S02]  /*cdf0*/  UIADD3 UR25, UR25, 0x1, URZ ;  /* 0x0000000119197890 */ /* 0x000fe4000fffe03f */
[----:B------:R-:W-:Y:S01]  /*ce00*/  PLOP3.LUT P0, PT, PT, PT, UP2, 0x80, 0x0 ;  /* 0x000000000000781c */ /* 0x000fe20003f0f028 */
[----:B------:R-:W-:Y:S02]  /*ce10*/  UISETP.NE.AND UP0, UPT, UR14, 0x2, UPT ;  /* 0x000000020e00788c */ /* 0x000fe4000bf05270 */
[----:B------:R-:W-:Y:S02]  /*ce20*/  UISETP.NE.AND UP1, UPT, UR25, 0x2, UPT ;  /* 0x000000021900788c */ /* 0x000fe4000bf25270 */
[----:B------:R-:W-:-:S02]  /*ce30*/  USEL UR8, URZ, 0x1, UP0 ;  /* 0x000000013f087887 */ /* 0x000fc40008000000 */
[----:B------:R-:W-:Y:S02]  /*ce40*/  UIADD3 UR15, UR15, -0x1, URZ ;  /* 0xffffffff0f0f7890 */ /* 0x000fe4000fffe03f */
[----:B------:R-:W-:Y:S02]  /*ce50*/  USEL UR14, UR14, URZ, UP0 ;  /* 0x0000003f0e0e7287 */ /* 0x000fe40008000000 */
[----:B-----5:R-:W-:Y:S01]  /*ce60*/  LOP3.LUT R0, R0, UR8, RZ, 0x3c, !PT ;  /* 0x0000000800007c12 */ /* 0x020fe2000f8e3cff */
[----:B------:R-:W-:Y:S01]  /*ce70*/  USEL UR25, UR25, URZ, UP1 ;  /* 0x0000003f19197287 */ /* 0x000fe20008800000 */
[----:B------:R-:W-:Y:S01]  /*ce80*/  UMOV UR8, 0x1 ;  /* 0x0000000100087882 */ /* 0x000fe20000000000 */
[----:B------:R-:W-:Y:S10]  /*ce90*/  @P0 BRA `(.L_x_27) ;  /* 0xffffff9c00bc0947 */ /* 0x000ff4000383ffff */
.L_x_19:
[----:B------:R-:W-:-:S04]  /*cea0*/  UISETP.NE.AND UP0, UPT, UR6, URZ, UPT ;  /* 0x0000003f0600728c */ /* 0x000fc8000bf05270 */
[----:B------:R-:W-:-:S06]  /*ceb0*/  USEL UR6, URZ, 0x1, !UP0 ;  /* 0x000000013f067887 */ /* 0x000fcc000c000000 */
[----:B------:R-:W-:-:S13]  /*cec0*/  ISETP.NE.AND P0, PT, RZ, UR6, PT ;  /* 0x00000006ff007c0c */ /* 0x000fda000bf05270 */
[----:B------:R-:W-:Y:S05]  /*ced0*/  @!P0 BRA `(.L_x_28) ;  /* 0x0000003800108947 */ /* 0x000fea0003800000 */
[----:B------:R1:W-:Y:S04]  /*cee0*/  STL [R1+0x61c], R43 ;  /* 0x00061c2b01007387 */ /* 0x0003e80000100800 */
[----:B-1----:R-:W3:Y:S04]  /*cef0*/  LDL.LU R43, [R1] ;  /* 0x00000000012b7983 */ /* 0x002ee80000300800 */
[----:B------:R1:W-:Y:S04]  /*cf00*/  STL [R1+0x618], R44 ;  /* 0x0006182c01007387 */ /* 0x0003e80000100800 */
[----:B-1----:R-:W4:Y:S04]  /*cf10*/  LDL.LU R44, [R1+0x4] ;  /* 0x00000400012c7983 */ /* 0x002f280000300800 */
[----:B------:R1:W-:Y:S04]  /*cf20*/  STL [R1+0x614], R45 ;  /* 0x0006142d01007387 */ /* 0x0003e80000100800 */
[----:B-1----:R-:W5:Y:S04]  /*cf30*/  LDL.LU R45, [R1+0x8] ;  /* 0x00000800012d7983 */ /* 0x002f680000300800 */
[----:B------:R1:W-:Y:S04]  /*cf40*/  STL [R1+0x610], R46 ;  /* 0x0006102e01007387 */ /* 0x0003e80000100800 */
[----:B-1----:R-:W2:Y:S04]  /*cf50*/  LDL.LU R46, [R1+0xc] ;  /* 0x00000c00012e7983 */ /* 0x002ea80000300800 */
        /* <DEDUP_REMOVED lines=138> */
[----:B------:R-:W2:Y:S04]  /*d800*/  LDL.LU R0, [R1+0x1b0] ;  /* 0x0001b00001007983 */ /* 0x000ea80000300800 */
[----:B0-----:R-:W2:Y:S04]  /*d810*/  LDL.LU R2, [R1+0x204] ;  /* 0x0002040001027983 */ /* 0x001ea80000300800 */
[----:B------:R0:W-:Y:S04]  /*d820*/  STL [R1+0x4f8], R116 ;  /* 0x0004f87401007387 */ /* 0x0001e80000100800 */
        /* <DEDUP_REMOVED lines=66> */
[----:B0-----:R-:W2:Y:S01]  /*dc50*/  LDL.LU R149, [R1+0x12c] ;  /* 0x00012c0001957983 */ /* 0x001ea20000300800 */
[----:B---3--:R-:W-:-:S03]  /*dc60*/  FADD R3, R43, R3 ;  /* 0x000000032b037221 */ /* 0x008fc60000000000 */
[----:B------:R0:W-:Y:S01]  /*dc70*/  STL [R1+0x470], R150 ;  /* 0x0004709601007387 */ /* 0x0001e20000100800 */
[----:B----4-:R-:W-:Y:S01]  /*dc80*/  FADD R4, R44, R4 ;  /* 0x000000042c047221 */ /* 0x010fe20000000000 */
[----:B-----5:R-:W-:Y:S01]  /*dc90*/  FADD R5, R45, R5 ;  /* 0x000000052d057221 */ /* 0x020fe20000000000 */
[----:B--2---:R-:W-:Y:S01]  /*dca0*/  FADD R6, R46, R6 ;  /* 0x000000062e067221 */ /* 0x004fe20000000000 */
[----:B------:R-:W-:Y:S01]  /*dcb0*/  FADD R7, R47, R7 ;  /* 0x000000072f077221 */ /* 0x000fe20000000000 */
[----:B0-----:R-:W2:Y:S04]  /*dcc0*/  LDL.LU R150, [R1+0x128] ;  /* 0x0001280001967983 */ /* 0x001ea80000300800 */
[----:B------:R0:W-:Y:S01]  /*dcd0*/  STL [R1+0x46c], R151 ;  /* 0x00046c9701007387 */ /* 0x0001e20000100800 */
[----:B------:R-:W-:Y:S01]  /*dce0*/  FADD R8, R48, R8 ;  /* 0x0000000830087221 */ /* 0x000fe20000000000 */
[----:B------:R-:W-:Y:S01]  /*dcf0*/  FADD R9, R49, R9 ;  /* 0x0000000931097221 */ /* 0x000fe20000000000 */
[----:B------:R-:W-:Y:S01]  /*dd00*/  FADD R10, R50, R10 ;  /* 0x0000000a320a7221 */ /* 0x000fe20000000000 */
[----:B0-----:R-:W3:Y:S04]  /*dd10*/  LDL.LU R151, [R1+0x124] ;  /* 0x0001240001977983 */ /* 0x001ee80000300800 */
[----:B------:R-:W4:Y:S04]  /*dd20*/  LDL.LU R43, [R1+0x61c] ;  /* 0x00061c00012b7983 */ /* 0x000f280000300800 */
[----:B------:R-:W5:Y:S04]  /*dd30*/  LDL.LU R44, [R1+0x618] ;  /* 0x00061800012c7983 */ /* 0x000f680000300800 */
[----:B------:R-:W4:Y:S04]  /*dd40*/  LDL.LU R45, [R1+0x614] ;  /* 0x00061400012d7983 */ /* 0x000f280000300800 */
[----:B------:R-:W5:Y:S01]  /*dd50*/  LDL.LU R46, [R1+0x610] ;  /* 0x00061000012e7983 */ /* 0x000f620000300800 */
[----:B------:R-:W-:-:S03]  /*dd60*/  FADD R11, R51, R11 ;  /* 0x0000000b330b7221 */ /* 0x000fc60000000000 */
[----:B------:R-:W4:Y:S01]  /*dd70*/  LDL.LU R47, [R1+0x60c] ;  /* 0x00060c00012f7983 */ /* 0x000f220000300800 */
[----:B------:R-:W-:-:S03]  /*dd80*/  FADD R12, R52, R12 ;  /* 0x0000000c340c7221 */ /* 0x000fc60000000000 */
        /* <DEDUP_REMOVED lines=132> */
[----:B------:R-:W5:Y:S04]  /*e5d0*/  LDL.LU R114, [R1+0x500] ;  /* 0x0005000001727983 */ /* 0x000f680000300800 */
[----:B------:R-:W5:Y:S01]  /*e5e0*/  LDL.LU R115, [R1+0x4fc] ;  /* 0x0004fc0001737983 */ /* 0x000f620000300800 */
[----:B------:R-:W-:Y:S01]  /*e5f0*/  FADD R206, R149, R206 ;  /* 0x000000ce95ce7221 */ /* 0x000fe20000000000 */
[----:B------:R-:W-:Y:S01]  /*e600*/  FADD R237, R118, R237 ;  /* 0x000000ed76ed7221 */ /* 0x000fe20000000000 */
[----:B------:R-:W-:Y:S01]  /*e610*/  FADD R236, R119, R236 ;  /* 0x000000ec77ec7221 */ /* 0x000fe20000000000 */
[----:B------:R0:W-:Y:S01]  /*e620*/  STL [R1+0x200], R116 ;  /* 0x0002007401007387 */ /* 0x0001e20000100800 */
[----:B------:R-:W-:Y:S01]  /*e630*/  FADD R235, R120, R235 ;  /* 0x000000eb78eb7221 */ /* 0x000fe20000000000 */
        /* <DEDUP_REMOVED lines=8> */
[----:B0-----:R-:W4:Y:S01]  /*e6c0*/  LDL.LU R116, [R1+0x1b4] ;  /* 0x0001b40001747983 */ /* 0x001f220000300800 */
[----:B------:R-:W-:Y:S01]  /*e6d0*/  FADD R226, R129, R226 ;  /* 0x000000e281e27221 */ /* 0x000fe20000000000 */
[----:B------:R-:W-:Y:S01]  /*e6e0*/  FADD R225, R130, R225 ;  /* 0x000000e182e17221 */ /* 0x000fe20000000000 */
[----:B------:R-:W-:Y:S01]  /*e6f0*/  FADD R224, R131, R224 ;  /* 0x000000e083e07221 */ /* 0x000fe20000000000 */
[----:B------:R-:W4:Y:S01]  /*e700*/  LDL.LU R148, [R1+0x208] ;  /* 0x0002080001947983 */ /* 0x000f220000300800 */
[----:B------:R-:W-:Y:S01]  /*e710*/  FADD R223, R132, R223 ;  /* 0x000000df84df7221 */ /* 0x000fe20000000000 */
[----:B------:R-:W-:Y:S01]  /*e720*/  FADD R216, R139, R216 ;  /* 0x000000d88bd87221 */ /* 0x000fe20000000000 */
[----:B------:R-:W-:Y:S01]  /*e730*/  FADD R222, R133, R222 ;  /* 0x000000de85de7221 */ /* 0x000fe20000000000 */
        /* <DEDUP_REMOVED lines=8> */
[----:B------:R-:W5:Y:S01]  /*e7c0*/  LDL.LU R149, [R1+0x20c] ;  /* 0x00020c0001957983 */ /* 0x000f620000300800 */
[----:B------:R-:W-:Y:S01]  /*e7d0*/  FADD R212, R143, R212 ;  /* 0x000000d48fd47221 */ /* 0x000fe20000000000 */
[----:B------:R-:W-:Y:S01]  /*e7e0*/  FADD R218, R137, R218 ;  /* 0x000000da89da7221 */ /* 0x000fe20000000000 */
[----:B------:R-:W-:Y:S01]  /*e7f0*/  FADD R211, R144, R211 ;  /* 0x000000d390d37221 */ /* 0x000fe20000000000 */
[----:B------:R-:W5:Y:S01]  /*e800*/  LDL.LU R118, [R1+0x1bc] ;  /* 0x0001bc0001767983 */ /* 0x000f620000300800 */
[----:B------:R-:W-:Y:S01]  /*e810*/  FADD R217, R138, R217 ;  /* 0x000000d98ad97221 */ /* 0x000fe20000000000 */
[----:B------:R-:W-:Y:S01]  /*e820*/  FADD R210, R145, R210 ;  /* 0x000000d291d27221 */ /* 0x000fe20000000000 */
[----:B---3--:R-:W-:Y:S01]  /*e830*/  FADD R204, R151, R204 ;  /* 0x000000cc97cc7221 */ /* 0x008fe20000000000 */
[----:B------:R-:W3:Y:S01]  /*e840*/  LDL.LU R0, [R1+0x210] ;  /* 0x0002100001007983 */ /* 0x000ee20000300800 */
[----:B------:R-:W-:Y:S01]  /*e850*/  FADD R209, R146, R209 ;  /* 0x000000d192d17221 */ /* 0x000fe20000000000 */
[----:B--2---:R-:W-:Y:S01]  /*e860*/  FADD R205, R150, R205 ;  /* 0x000000cd96cd7221 */ /* 0x004fe20000000000 */
[----:B------:R-:W-:Y:S01]  /*e870*/  FADD R208, R147, R208 ;  /* 0x000000d093d07221 */ /* 0x000fe20000000000 */
[----:B------:R-:W2:Y:S04]  /*e880*/  LDL.LU R119, [R1+0x1c0] ;  /* 0x0001c00001777983 */ /* 0x000ea80000300800 */
[----:B0-----:R-:W2:Y:S04]  /*e890*/  LDL.LU R2, [R1+0x214] ;  /* 0x0002140001027983 */ /* 0x001ea80000300800 */
        /* <DEDUP_REMOVED lines=29> */
[----:B------:R-:W2:Y:S01]  /*ea70*/  LDL.LU R147, [R1+0x250] ;  /* 0x0002500001937983 */ /* 0x000ea20000300800 */
[----:B----4-:R-:W-:-:S03]  /*ea80*/  FADD R148, R116, R148 ;  /* 0x0000009474947221 */ /* 0x010fc60000000000 */
[----:B------:R-:W4:Y:S04]  /*ea90*/  LDL.LU R116, [R1+0x4f8] ;  /* 0x0004f80001747983 */ /* 0x000f280000300800 */
[----:B------:R0:W-:Y:S01]  /*eaa0*/  STL [R1+0x208], R148 ;  /* 0x0002089401007387 */ /* 0x0001e20000100800 */
[----:B-----5:R-:W-:-:S03]  /*eab0*/  FADD R149, R117, R149 ;  /* 0x0000009575957221 */ /* 0x020fc60000000000 */
[----:B0-----:R-:W5:Y:S04]  /*eac0*/  LDL.LU R148, [R1+0x254] ;  /* 0x0002540001947983 */ /* 0x001f680000300800 */
[----:B------:R-:W4:Y:S04]  /*ead0*/  LDL.LU R117, [R1+0x4f4] ;  /* 0x0004f40001757983 */ /* 0x000f280000300800 */
[----:B------:R0:W-:Y:S04]  /*eae0*/  STL [R1+0x20c], R149 ;  /* 0x00020c9501007387 */ /* 0x0001e80000100800 */
[----:B0-----:R-:W4:Y:S01]  /*eaf0*/  LDL.LU R149, [R1+0x258] ;  /* 0x0002580001957983 */ /* 0x001f220000300800 */
[----:B---3--:R-:W-:Y:S01]  /*eb00*/  FADD R0, R118, R0 ;  /* 0x0000000076007221 */ /* 0x008fe20000000000 */
[----:B--2---:R-:W-:-:S02]  /*eb10*/  FADD R2, R119, R2 ;  /* 0x0000000277027221 */ /* 0x004fc40000000000 */
[----:B------:R-:W2:Y:S01]  /*eb20*/  LDL.LU R118, [R1+0x4f0] ;  /* 0x0004f00001767983 */ /* 0x000ea20000300800 */
[----:B------:R-:W-:-:S03]  /*eb30*/  FADD R121, R120, R121 ;  /* 0x0000007978797221 */ /* 0x000fc60000000000 */
[----:B------:R0:W-:Y:S01]  /*eb40*/  STL [R1+0x210], R0 ;  /* 0x0002100001007387 */ /* 0x0001e20000100800 */
[----:B------:R-:W-:-:S03]  /*eb50*/  FADD R123, R122, R123 ;  /* 0x0000007b7a7b7221 */ /* 0x000fc60000000000 */
[----:B0-----:R-:W3:Y:S04]  /*eb60*/  LDL.LU R0, [R1+0x25c] ;  /* 0x00025c0001007983 */ /* 0x001ee80000300800 */
[----:B------:R-:W2:Y:S04]  /*eb70*/  LDL.LU R119, [R1+0x4ec] ;  /* 0x0004ec0001777983 */ /* 0x000ea80000300800 */
[----:B------:R0:W-:Y:S01]  /*eb80*/  STL [R1+0x214], R2 ;  /* 0x0002140201007387 */ /* 0x0001e20000100800 */
[----:B------:R-:W-:Y:S01]  /*eb90*/  FADD R125, R124, R125 ;  /* 0x0000007d7c7d7221 */ /* 0x000fe20000000000 */
[----:B------:R-:W-:-:S02]  /*eba0*/  FADD R127, R126, R127 ;  /* 0x0000007f7e7f7221 */ /* 0x000fc40000000000 */
[----:B0-----:R-:W2:Y:S04]  /*ebb0*/  LDL.LU R2, [R1+0x260] ;  /* 0x0002600001027983 */ /* 0x001ea80000300800 */
[----:B------:R-:W2:Y:S04]  /*ebc0*/  LDL.LU R120, [R1+0x4e8] ;  /* 0x0004e80001787983 */ /* 0x000ea80000300800 */
[----:B------:R0:W-:Y:S01]  /*ebd0*/  STL [R1+0x218], R121 ;  /* 0x0002187901007387 */ /* 0x0001e20000100800 */
[----:B------:R-:W-:-:S03]  /*ebe0*/  FADD R129, R128, R129 ;  /* 0x0000008180817221 */ /* 0x000fc60000000000 */
        /* <DEDUP_REMOVED lines=42> */
[----:B------:R0:W-:Y:S04]  /*ee90*/  STL [R1+0x244], R144 ;  /* 0x0002449001007387 */ /* 0x0001e80000100800 */
[----:B0-----:R-:W2:Y:S04]  /*eea0*/  LDL.LU R144, [R1+0x278] ;  /* 0x0002780001907983 */ /* 0x001ea80000300800 */
[----:B------:R-:W2:Y:S04]  /*eeb0*/  LDL.LU R138, [R1+0x4a0] ;  /* 0x0004a000018a7983 */ /* 0x000ea80000300800 */
[----:B------:R0:W-:Y:S04]  /*eec0*/  STL [R1+0x248], R145 ;  /* 0x0002489101007387 */ /* 0x0001e80000100800 */
[----:B0-----:R-:W2:Y:S04]  /*eed0*/  LDL.LU R145, [R1+0x27c] ;  /* 0x00027c0001917983 */ /* 0x001ea80000300800 */
[----:B------:R0:W-:Y:S01]  /*eee0*/  STL [R1+0x24c], R146 ;  /* 0x00024c9201007387 */ /* 0x0001e20000100800 */
[----:B-----5:R-:W-:-:S03]  /*eef0*/  FADD R148, R24, R148 ;  /* 0x0000009418947221 */ /* 0x020fc60000000000 */
[----:B0-----:R-:W5:Y:S04]  /*ef00*/  LDL.LU R146, [R1+0x280] ;  /* 0x0002800001927983 */ /* 0x001f680000300800 */
[----:B------:R0:W-:Y:S04]  /*ef10*/  STL [R1+0x250], R147 ;  /* 0x0002509301007387 */ /* 0x0001e80000100800 */
[----:B0-----:R-:W5:Y:S01]  /*ef20*/  LDL.LU R147, [R1+0x284] ;  /* 0x0002840001937983 */ /* 0x001f620000300800 */
[----:B----4-:R-:W-:-:S03]  /*ef30*/  FADD R149, R25, R149 ;  /* 0x0000009519957221 */ /* 0x010fc60000000000 */
[----:B------:R0:W-:Y:S04]  /*ef40*/  STL [R1+0x254], R148 ;  /* 0x0002549401007387 */ /* 0x0001e80000100800 */
[----:B0-----:R-:W4:Y:S04]  /*ef50*/  LDL.LU R148, [R1+0x288] ;  /* 0x0002880001947983 */ /* 0x001f280000300800 */
[----:B------:R0:W-:Y:S04]  /*ef60*/  STL [R1+0x258], R149 ;  /* 0x0002589501007387 */ /* 0x0001e80000100800 */
[----:B0-----:R-:W4:Y:S04]  /*ef70*/  LDL.LU R149, [R1+0x28c] ;  /* 0x00028c0001957983 */ /* 0x001f280000300800 */
[----:B------:R-:W4:Y:S01]  /*ef80*/  LDL.LU R150, [R1+0x290] ;  /* 0x0002900001967983 */ /* 0x000f220000300800 */
[----:B---3--:R-:W-:-:S03]  /*ef90*/  FADD R0, R26, R0 ;  /* 0x000000001a007221 */ /* 0x008fc60000000000 */
[----:B------:R-:W3:Y:S01]  /*efa0*/  LDL.LU R151, [R1+0x294] ;  /* 0x0002940001977983 */ /* 0x000ee20000300800 */
[----:B--2---:R-:W-:-:S03]  /*efb0*/  FADD R2, R27, R2 ;  /* 0x000000021b027221 */ /* 0x004fc60000000000 */
[----:B------:R0:W-:Y:S04]  /*efc0*/  STL [R1+0x25c], R0 ;  /* 0x00025c0001007387 */ /* 0x0001e80000100800 */
[----:B------:R-:W2:Y:S04]  /*efd0*/  LDL.LU R27, [R1+0x2c8] ;  /* 0x0002c800011b7983 */ /* 0x000ea80000300800 */
[----:B------:R-:W2:Y:S04]  /*efe0*/  LDL.LU R26, [R1+0x2cc] ;  /* 0x0002cc00011a7983 */ /* 0x000ea80000300800 */
[----:B------:R1:W-:Y:S04]  /*eff0*/  STL [R1+0x260], R2 ;  /* 0x0002600201007387 */ /* 0x0003e80000100800 */
[----:B------:R-:W2:Y:S04]  /*f000*/  LDL.LU R25, [R1+0x2d0] ;  /* 0x0002d00001197983 */ /* 0x000ea80000300800 */
[----:B------:R-:W2:Y:S04]  /*f010*/  LDL.LU R24, [R1+0x2d4] ;  /* 0x0002d40001187983 */ /* 0x000ea80000300800 */
[----:B0-----:R-:W2:Y:S04]  /*f020*/  LDL.LU R0, [R1+0x2d8] ;  /* 0x0002d80001007983 */ /* 0x001ea80000300800 */
[----:B-1----:R-:W2:Y:S01]  /*f030*/  LDL.LU R2, [R1+0x2dc] ;  /* 0x0002dc0001027983 */ /* 0x002ea20000300800 */
[----:B------:R-:W-:-:S05]  /*f040*/  FADD R139, R28, R139 ;  /* 0x0000008b1c8b7221 */ /* 0x000fca0000000000 */
[----:B------:R0:W-:Y:S04]  /*f050*/  STL [R1+0x264], R139 ;  /* 0x0002648b01007387 */ /* 0x0001e80000100800 */
[----:B0-----:R-:W2:Y:S01]  /*f060*/  LDL.LU R139, [R1+0x49c] ;  /* 0x00049c00018b7983 */ /* 0x001ea20000300800 */
[----:B------:R-:W-:-:S03]  /*f070*/  FADD R140, R29, R140 ;  /* 0x0000008c1d8c7221 */ /* 0x000fc60000000000 */
[----:B------:R-:W2:Y:S04]  /*f080*/  LDL.LU R28, [R1+0x2c4] ;  /* 0x0002c400011c7983 */ /* 0x000ea80000300800 */
        /* <DEDUP_REMOVED lines=20> */
[----:B------:R0:W-:Y:S01]  /*f1d0*/  STL [R1+0x27c], R145 ;  /* 0x00027c9101007387 */ /* 0x0001e20000100800 */
[----:B-----5:R-:W-:-:S03]  /*f1e0*/  FADD R146, R35, R146 ;  /* 0x0000009223927221 */ /* 0x020fc60000000000 */
[----:B0-----:R-:W5:Y:S04]  /*f1f0*/  LDL.LU R145, [R1+0x484] ;  /* 0x0004840001917983 */ /* 0x001f680000300800 */
[----:B------:R-:W5:Y:S04]  /*f200*/  LDL.LU R34, [R1+0x2ac] ;  /* 0x0002ac0001227983 */ /* 0x000f680000300800 */
[----:B------:R0:W-:Y:S01]  /*f210*/  STL [R1+0x280], R146 ;  /* 0x0002809201007387 */ /* 0x0001e20000100800 */
[----:B------:R-:W-:-:S03]  /*f220*/  FADD R147, R36, R147 ;  /* 0x0000009324937221 */ /* 0x000fc60000000000 */
[----:B0-----:R-:W5:Y:S04]  /*f230*/  LDL.LU R146, [R1+0x480] ;  /* 0x0004800001927983 */ /* 0x001f680000300800 */
[----:B------:R-:W5:Y:S01]  /*f240*/  LDL.LU R35, [R1+0x2a8] ;  /* 0x0002a80001237983 */ /* 0x000f620000300800 */
[----:B----4-:R-:W-:-:S03]  /*f250*/  FADD R148, R37, R148 ;  /* 0x0000009425947221 */ /* 0x010fc60000000000 */
[----:B------:R0:W-:Y:S04]  /*f260*/  STL [R1+0x284], R147 ;  /* 0x0002849301007387 */ /* 0x0001e80000100800 */
[----:B0-----:R-:W4:Y:S01]  /*f270*/  LDL.LU R147, [R1+0x47c] ;  /* 0x00047c0001937983 */ /* 0x001f220000300800 */
[----:B------:R-:W-:-:S03]  /*f280*/  FADD R149, R38, R149 ;  /* 0x0000009526957221 */ /* 0x000fc60000000000 */
[----:B------:R-:W4:Y:S01]  /*f290*/  LDL.LU R36, [R1+0x2a4] ;  /* 0x0002a40001247983 */ /* 0x000f220000300800 */
[----:B------:R-:W-:-:S03]  /*f2a0*/  FADD R150, R39, R150 ;  /* 0x0000009627967221 */ /* 0x000fc60000000000 */
[----:B------:R0:W-:Y:S04]  /*f2b0*/  STL [R1+0x288], R148 ;  /* 0x0002889401007387 */ /* 0x0001e80000100800 */
[----:B0-----:R-:W4:Y:S04]  /*f2c0*/  LDL.LU R148, [R1+0x478] ;  /* 0x0004780001947983 */ /* 0x001f280000300800 */
[----:B------:R-:W4:Y:S04]  /*f2d0*/  LDL.LU R37, [R1+0x2a0] ;  /* 0x0002a00001257983 */ /* 0x000f280000300800 */
[----:B------:R0:W-:Y:S04]  /*f2e0*/  STL [R1+0x28c], R149 ;  /* 0x00028c9501007387 */ /* 0x0001e80000100800 */
[----:B0-----:R-:W4:Y:S04]  /*f2f0*/  LDL.LU R149, [R1+0x474] ;  /* 0x0004740001957983 */ /* 0x001f280000300800 */
[----:B------:R-:W4:Y:S04]  /*f300*/  LDL.LU R38, [R1+0x29c] ;  /* 0x00029c0001267983 */ /* 0x000f280000300800 */
[----:B------:R0:W-:Y:S04]  /*f310*/  STL [R1+0x290], R150 ;  /* 0x0002909601007387 */ /* 0x0001e80000100800 */
[----:B0-----:R-:W4:Y:S04]  /*f320*/  LDL.LU R150, [R1+0x470] ;  /* 0x0004700001967983 */ /* 0x001f280000300800 */
[----:B------:R-:W4:Y:S01]  /*f330*/  LDL.LU R39, [R1+0x298] ;  /* 0x0002980001277983 */ /* 0x000f220000300800 */
[----:B---3--:R-:W-:-:S05]  /*f340*/  FADD R151, R40, R151 ;  /* 0x0000009728977221 */ /* 0x008fca0000000000 */
[----:B------:R0:W-:Y:S01]  /*f350*/  STL [R1+0x294], R151 ;  /* 0x0002949701007387 */ /* 0x0001e20000100800 */
[----:B--2---:R-:W-:-:S03]  /*f360*/  FADD R27, R53, R27 ;  /* 0x0000001b351b7221 */ /* 0x004fc60000000000 */
[----:B0-----:R-:W2:Y:S01]  /*f370*/  LDL.LU R151, [R1+0x46c] ;  /* 0x00046c0001977983 */ /* 0x001ea20000300800 */
        /* <DEDUP_REMOVED lines=11> */
[----:B-----5:R-:W-:Y:S01]  /*f430*/  FADD R34, R46, R34 ;  /* 0x000000222e227221 */ /* 0x020fe20000000000 */
[----:B------:R-:W-:Y:S01]  /*f440*/  FADD R35, R45, R35 ;  /* 0x000000232d237221 */ /* 0x000fe20000000000 */
[----:B----4-:R-:W-:Y:S01]  /*f450*/  FADD R36, R44, R36 ;  /* 0x000000242c247221 */ /* 0x010fe20000000000 */
[----:B------:R-:W-:Y:S01]  /*f460*/  FADD R37, R43, R37 ;  /* 0x000000252b257221 */ /* 0x000fe20000000000 */
[----:B------:R-:W-:Y:S01]  /*f470*/  FADD R38, R42, R38 ;  /* 0x000000262a267221 */ /* 0x000fe20000000000 */
[----:B------:R-:W-:-:S05]  /*f480*/  FADD R39, R41, R39 ;  /* 0x0000002729277221 */ /* 0x000fca0000000000 */
[----:B------:R0:W-:Y:S04]  /*f490*/  STL [R1+0x298], R39 ;  /* 0x0002982701007387 */ /* 0x0001e80000100800 */
        /* <DEDUP_REMOVED lines=14> */
[----:B------:R-:W2:Y:S04]  /*f580*/  LDL.LU R52, [R1+0x2e0] ;  /* 0x0002e00001347983 */ /* 0x000ea80000300800 */
[----:B------:R2:W-:Y:S04]  /*f590*/  STL [R1+0x2d4], R24 ;  /* 0x0002d41801007387 */ /* 0x0005e80000100800 */
[----:B------:R-:W2:Y:S04]  /*f5a0*/  LDL.LU R51, [R1+0x2e4] ;  /* 0x0002e40001337983 */ /* 0x000ea80000300800 */
[----:B------:R2:W-:Y:S04]  /*f5b0*/  STL [R1+0x2d8], R0 ;  /* 0x0002d80001007387 */ /* 0x0005e80000100800 */
        /* <DEDUP_REMOVED lines=13> */
[----:B-1----:R-:W2:Y:S04]  /*f690*/  LDL.LU R38, [R1+0x318] ;  /* 0x0003180001267983 */ /* 0x002ea80000300800 */
[----:B---3--:R-:W3:Y:S04]  /*f6a0*/  LDL.LU R37, [R1+0x31c] ;  /* 0x00031c0001257983 */ /* 0x008ee80000300800 */
[----:B----4-:R-:W4:Y:S04]  /*f6b0*/  LDL.LU R36, [R1+0x320] ;  /* 0x0003200001247983 */ /* 0x010f280000300800 */
[----:B-----5:R-:W5:Y:S04]  /*f6c0*/  LDL.LU R35, [R1+0x324] ;  /* 0x0003240001237983 */ /* 0x020f680000300800 */
[----:B--2---:R-:W2:Y:S04]  /*f6d0*/  LDL.LU R34, [R1+0x328] ;  /* 0x0003280001227983 */ /* 0x004ea80000300800 */
        /* <DEDUP_REMOVED lines=12> */
[----:B------:R-:W-:Y:S01]  /*f7a0*/  FADD R52, R59, R52 ;  /* 0x000000343b347221 */ /* 0x000fe20000000000 */
        /* <DEDUP_REMOVED lines=28> */
[----:B---3--:R-:W-:-:S03]  /*f970*/  FADD R37, R74, R37 ;  /* 0x000000254a257221 */ /* 0x008fc60000000000 */
[----:B------:R3:W-:Y:S01]  /*f980*/  STL [R1+0x318], R38 ;  /* 0x0003182601007387 */ /* 0x0007e20000100800 */
[----:B----4-:R-:W-:-:S03]  /*f990*/  FADD R36, R75, R36 ;  /* 0x000000244b247221 */ /* 0x010fc60000000000 */
[----:B------:R4:W-:Y:S01]  /*f9a0*/  STL [R1+0x31c], R37 ;  /* 0x00031c2501007387 */ /* 0x0009e20000100800 */
[----:B-----5:R-:W-:-:S03]  /*f9b0*/  FADD R35, R76, R35 ;  /* 0x000000234c237221 */ /* 0x020fc60000000000 */
[----:B------:R5:W-:Y:S01]  /*f9c0*/  STL [R1+0x320], R36 ;  /* 0x0003202401007387 */ /* 0x000be20000100800 */
[----:B--2---:R-:W-:-:S03]  /*f9d0*/  FADD R34, R77, R34 ;  /* 0x000000224d227221 */ /* 0x004fc60000000000 */
        /* <DEDUP_REMOVED lines=22> */
[----:B0-----:R-:W2:Y:S01]  /*fb40*/  LDL.LU R52, [R1+0x35c] ;  /* 0x00035c0001347983 */ /* 0x001ea20000300800 */
[----:B------:R-:W-:-:S03]  /*fb50*/  FADD R2, R89, R2 ;  /* 0x0000000259027221 */ /* 0x000fc60000000000 */
[----:B------:R0:W-:Y:S04]  /*fb60*/  STL [R1+0x350], R24 ;  /* 0x0003501801007387 */ /* 0x0001e80000100800 */
[----:B-1----:R-:W2:Y:S04]  /*fb70*/  LDL.LU R51, [R1+0x360] ;  /* 0x0003600001337983 */ /* 0x002ea80000300800 */
        /* <DEDUP_REMOVED lines=181> */
[----:B------:R-:W-:Y:S01]  /*106d0*/  FADD R0, R150, R0 ;  /* 0x0000000096007221 */ /* 0x000fe20000000000 */
[----:B------:R-:W-:-:S05]  /*106e0*/  FADD R2, R2, R151 ;  /* 0x0000009702027221 */ /* 0x000fca0000000000 */
[----:B------:R1:W-:Y:S04]  /*106f0*/  STL [R1+0x450], R2 ;  /* 0x0004500201007387 */ /* 0x0003e80000100800 */
[----:B------:R1:W-:Y:S04]  /*10700*/  STL [R1+0x448], R24 ;  /* 0x0004481801007387 */ /* 0x0003e80000100800 */
[----:B------:R1:W-:Y:S02]  /*10710*/  STL [R1+0x44c], R0 ;  /* 0x00044c0001007387 */ /* 0x0003e40000100800 */
.L_x_28:
[----:B-1----:R-:W1:Y:S02]  /*10720*/  LDC R0, c[0x0][0x28c] ;  /* 0x0000a300ff007b82 */ /* 0x002e640000000800 */
[----:B-1----:R-:W-:-:S13]  /*10730*/  ISETP.GE.AND P0, PT, R0, 0x1, PT ;  /* 0x000000010000780c */ /* 0x002fda0003f06270 */
[----:B------:R-:W-:Y:S05]  /*10740*/  @!P0 BRA `(.L_x_29) ;  /* 0x0000000000408947 */ /* 0x000fea0003800000 */
[----:B------:R-:W-:-:S06]  /*10750*/  UISETP.NE.AND UP0, UPT, UR24, 0x3, UPT ;  /* 0x000000031800788c */ /* 0x000fcc000bf05270 */
[----:B------:R-:W-:-:S13]  /*10760*/  PLOP3.LUT P0, PT, PT, PT, UP0, 0x80, 0x0 ;  /* 0x000000000000781c */ /* 0x000fda0003f0f008 */
[----:B------:R-:W-:Y:S05]  /*10770*/  @!P0 BRA `(.L_x_30) ;  /* 0x0000000000048947 */ /* 0x000fea0003800000 */
[----:B------:R-:W-:Y:S01]  /*10780*/  BPT.TRAP 0x1 ;  /* 0x000000040000795c */ /* 0x000fe20000300000 */
.L_x_30:
[----:B------:R-:W-:-:S04]  /*10790*/  UISETP.LT.AND UP0, UPT, UR9, 0x1, UPT ;  /* 0x000000010900788c */ /* 0x000fc8000bf01270 */
[----:B------:R-:W-:Y:S02]  /*107a0*/  USEL UR6, UR9, 0x1, UP0 ;  /* 0x0000000109067887 */ /* 0x000fe40008000000 */
[----:B------:R-:W-:Y:S02]  /*107b0*/  UISETP.GT.U32.AND UP0, UPT, UR13, 0x1, UPT ;  /* 0x000000010d00788c */ /* 0x000fe4000bf04070 */
[----:B------:R-:W-:-:S04]  /*107c0*/  UIADD3 UR6, UR5, UR9, -UR6 ;  /* 0x0000000905067290 */ /* 0x000fc8000fffe806 */
[----:B------:R-:W-:Y:S01]  /*107d0*/  USHF.L.U32 UR6, UR6, 0x3, URZ ;  /* 0x0000000306067899 */ /* 0x000fe2000800063f */
[----:B------:R-:W-:-:S03]  /*107e0*/  PLOP3.LUT P0, PT, PT, PT, UP0, 0x80, 0x0 ;  /* 0x000000000000781c */ /* 0x000fc60003f0f008 */
[----:B------:R-:W-:-:S04]  /*107f0*/  ULOP3.LUT UR6, UR6, 0x8, URZ, 0xc0, !UPT ;  /* 0x0000000806067892 */ /* 0x000fc8000f8ec03f */
[----:B------:R-:W-:-:S04]  /*10800*/  UIADD3 UR6, UR11, 0x10, UR6 ;  /* 0x000000100b067890 */ /* 0x000fc8000fffe006 */
[----:B------:R-:W-:-:S09]  /*10810*/  UPRMT UR6, URZ, 0x654, UR6 ;  /* 0x000006543f067896 */ /* 0x000fd20008000006 */
[----:B------:R-:W-:Y:S01]  /*10820*/  SYNCS.ARRIVE.TRANS64.RED.A1T0 RZ, [UR6], RZ ;  /* 0x000000ffffff79a7 */ /* 0x000fe20008100406 */
[----:B------:R-:W-:Y:S05]  /*10830*/  @P0 BRA `(.L_x_29) ;  /* 0x0000000000040947 */ /* 0x000fea0003800000 */
[----:B------:R-:W-:Y:S01]  /*10840*/  BPT.TRAP 0x1 ;  /* 0x000000040000795c */ /* 0x000fe20000300000 */
.L_x_29:
[----:B------:R-:W3:Y:S01]  /*10850*/  LDL.LU R27, [R1+0x460] ;  /* 0x00046000011b7983 */ /* 0x000ee20000300800 */
[----:B------:R-:W1:Y:S01]  /*10860*/  LDC R24, c[0x0][0x288] ;  /* 0x0000a200ff187b82 */ /* 0x000e620000000800 */
[----:B------:R-:W-:Y:S02]  /*10870*/  ULDC UR6, c[0x0][0x284] ;  /* 0x0000a10000067ab9 */ /* 0x000fe40000000800 */
[----:B------:R-:W4:Y:S01]  /*10880*/  LDL.LU R25, [R1+0x45c] ;  /* 0x00045c0001197983 */ /* 0x000f220000300800 */
[----:B------:R-:W0:Y:S02]  /*10890*/  S2R R26, SR_TID.X ;  /* 0x00000000001a7919 */ /* 0x000e240000002100 */
[----:B0-----:R-:W-:Y:S02]  /*108a0*/  LOP3.LUT R2, R26, 0x3, RZ, 0xc0, !PT ;  /* 0x000000031a027812 */ /* 0x001fe400078ec0ff */
[----:B------:R-:W-:-:S03]  /*108b0*/  SHF.R.U32.HI R34, RZ, 0x7, R26 ;  /* 0x00000007ff227819 */ /* 0x000fc6000001161a */
[----:B-1----:R-:W-:Y:S01]  /*108c0*/  IMAD R2, R2, -0x2, R24 ;  /* 0xfffffffe02027824 */ /* 0x002fe200078e0218 */
[----:B------:R-:W-:-:S05]  /*108d0*/  LOP3.LUT R34, R34, 0x1, RZ, 0xc0, !PT ;  /* 0x0000000122227812 */ /* 0x000fca00078ec0ff */
[----:B------:R-:W-:Y:S02]  /*108e0*/  IMAD.SHL.U32 R35, R34, 0x40, RZ ;  /* 0x0000004022237824 */ /* 0x000fe400078e00ff */
[----:B------:R-:W-:-:S05]  /*108f0*/  IMAD.SHL.U32 R32, R26, 0x2, RZ ;  /* 0x000000021a207824 */ /* 0x000fca00078e00ff */
[----:B------:R-:W-:Y:S01]  /*10900*/  LOP3.LUT R32, R32, 0x6, RZ, 0xc0, !PT ;  /* 0x0000000620207812 */ /* 0x000fe200078ec0ff */
[----:B------:R-:W-:Y:S02]  /*10910*/  IMAD.MOV.U32 R40, RZ, RZ, -0x1 ;  /* 0xffffffffff287424 */ /* 0x000fe400078e00ff */
[----:B----4-:R-:W-:-:S05]  /*10920*/  IMAD.SHL.U32 R0, R25, 0x100, RZ ;  /* 0x0000010019007824 */ /* 0x010fca00078e00ff */
[----:B------:R-:W-:Y:S01]  /*10930*/  ISETP.GE.AND P0, PT, R0, R24, PT ;  /* 0x000000180000720c */ /* 0x000fe20003f06270 */
[----:B------:R-:W-:Y:S01]  /*10940*/  IMAD.IADD R0, R2, 0x1, -R0 ;  /* 0x0000000102007824 */ /* 0x000fe200078e0a00 */
[----:B------:R-:W-:Y:S02]  /*10950*/  SHF.R.U32.HI R2, RZ, 0x2, R26 ;  /* 0x00000002ff027819 */ /* 0x000fe4000001161a */
[----:B------:R-:W-:Y:S02]  /*10960*/  LOP3.LUT R24, R26, 0x60, RZ, 0xc0, !PT ;  /* 0x000000601a187812 */ /* 0x000fe400078ec0ff */
[----:B------:R-:W-:Y:S02]  /*10970*/  LOP3.LUT R2, R2, 0x7, RZ, 0xc0, !PT ;  /* 0x0000000702027812 */ /* 0x000fe400078ec0ff */
[----:B------:R-:W-:Y:S02]  /*10980*/  SHF.R.U32.HI R24, RZ, 0x1, R24 ;  /* 0x00000001ff187819 */ /* 0x000fe40000011618 */
[----:B------:R-:W-:-:S02]  /*10990*/  LOP3.LUT R35, R35, 0x40, R2, 0xe2, !PT ;  /* 0x0000004023237812 */ /* 0x000fc400078ee202 */
[----:B------:R-:W-:-:S05]  /*109a0*/  IADD3 R2, RZ, -R24, -R2 ;  /* 0x80000018ff027210 */ /* 0x000fca0007ffe802 */
[----:B------:R-:W-:Y:S02]  /*109b0*/  IMAD R34, R34, -0x40, R2 ;  /* 0xffffffc022227824 */ /* 0x000fe400078e0202 */
[----:B---3--:R-:W-:-:S05]  /*109c0*/  IMAD.SHL.U32 R2, R27, 0x100, RZ ;  /* 0x000001001b027824 */ /* 0x008fca00078e00ff */
[C---:B------:R-:W-:Y:S01]  /*109d0*/  ISETP.GE.OR P0, PT, R2.reuse, UR6, P0 ;  /* 0x0000000602007c0c */ /* 0x040fe20008706670 */
[----:B------:R-:W-:Y:S01]  /*109e0*/  IMAD.WIDE R36, R27, 0x100, RZ ;  /* 0x000001001b247825 */ /* 0x000fe200078e02ff */
[----:B------:R-:W-:Y:S02]  /*109f0*/  IADD3 R34, -R2, UR6, R34 ;  /* 0x0000000602227c10 */ /* 0x000fe4000fffe122 */
[----:B------:R-:W-:Y:S02]  /*10a00*/  PRMT R32, R32, 0x6540, R25 ;  /* 0x0000654020207816 */ /* 0x000fe40000000019 */
[----:B------:R-:W-:-:S07]  /*10a10*/  LOP3.LUT R35, R36, R35, R24, 0xfe, !PT ;  /* 0x0000002324237212 */ /* 0x000fce00078efe18 */
[----:B------:R-:W-:Y:S05]  /*10a20*/  @P0 BRA `(.L_x_31) ;  /* 0x0000012400d40947 */ /* 0x000fea0003800000 */
[----:B------:R-:W0:Y:S01]  /*10a30*/  LDC.64 R28, c[0x0][0x5c8] ;  /* 0x00017200ff1c7b82 */ /* 0x000e220000000a00 */
[----:B------:R-:W-:Y:S01]  /*10a40*/  USHF.R.S32.HI UR8, URZ, 0x1f, UR10 ;  /* 0x0000001f3f087899 */ /* 0x000fe2000801140a */
[--C-:B------:R-:W-:Y:S01]  /*10a50*/  SHF.R.S32.HI R33, RZ, 0x1f, R32.reuse ;  /* 0x0000001fff217819 */ /* 0x100fe20000011420 */
[----:B------:R-:W-:Y:S01]  /*10a60*/  ULDC.64 UR14, c[0x0][0x5d0] ;  /* 0x00017400000e7ab9 */ /* 0x000fe20000000a00 */
[----:B------:R-:W-:Y:S01]  /*10a70*/  BSSY B0, `(.L_x_31) ;  /* 0x0001270000007945 */ /* 0x000fe20003800000 */
[----:B------:R-:W-:Y:S02]  /*10a80*/  UIMAD UR6, UR8, UR14, URZ ;  /* 0x0000000e080672a4 */ /* 0x000fe4000f8e023f */
[----:B------:R-:W-:Y:S02]  /*10a90*/  IMAD.U32 R26, RZ, RZ, UR14 ;  /* 0x0000000eff1a7e24 */ /* 0x000fe4000f8e00ff */
[----:B------:R-:W-:Y:S02]  /*10aa0*/  UIMAD UR6, UR10, UR15, UR6 ;  /* 0x0000000f0a0672a4 */ /* 0x000fe4000f8e0206 */
[----:B------:R-:W-:-:S04]  /*10ab0*/  IMAD.WIDE.U32 R26, R26, UR10, R32 ;  /* 0x0000000a1a1a7c25 */ /* 0x000fc8000f8e0020 */
[----:B------:R-:W-:Y:S01]  /*10ac0*/  VIADD R27, R27, UR6 ;  /* 0x000000061b1b7c36 */ /* 0x000fe20008000000 */
[----:B------:R-:W-:Y:S01]  /*10ad0*/  ULDC.64 UR6, c[0x0][0x5c0] ;  /* 0x0001700000067ab9 */ /* 0x000fe20000000a00 */
[-C--:B0-----:R-:W-:Y:S01]  /*10ae0*/  IMAD R2, R37, R28.reuse, RZ ;  /* 0x0000001c25027224 */ /* 0x081fe200078e02ff */
[----:B------:R-:W-:Y:S01]  /*10af0*/  SHF.L.U64.HI R38, R28, 0x3, R29 ;  /* 0x000000031c267819 */ /* 0x000fe2000001021d */
[----:B------:R-:W-:-:S04]  /*10b00*/  IMAD.WIDE.U32 R26, R35, R28, R26 ;  /* 0x0000001c231a7225 */ /* 0x000fc800078e001a */
[----:B------:R-:W-:Y:S01]  /*10b10*/  IMAD R2, R35, R29, R2 ;  /* 0x0000001d23027224 */ /* 0x000fe200078e0202 */
[C---:B------:R-:W-:Y:S01]  /*10b20*/  LEA R30, P2, R28.reuse, R26, 0x7 ;  /* 0x0000001a1c1e7211 */ /* 0x040fe200078438ff */
[----:B------:R-:W-:Y:S01]  /*10b30*/  IMAD.SHL.U32 R25, R28, 0x8, RZ ;  /* 0x000000081c197824 */ /* 0x000fe200078e00ff */
[----:B------:R-:W-:Y:S01]  /*10b40*/  IADD3 R24, P5, R26, UR6, RZ ;  /* 0x000000061a187c10 */ /* 0x000fe2000ffbe0ff */
[----:B------:R-:W-:-:S03]  /*10b50*/  IMAD.IADD R2, R27, 0x1, R2 ;  /* 0x000000011b027824 */ /* 0x000fc600078e0202 */
[----:B------:R-:W-:Y:S02]  /*10b60*/  IADD3 R26, P0, P1, R26, UR6, R25 ;  /* 0x000000061a1a7c10 */ /* 0x000fe4000f91e019 */
[----:B------:R-:W-:Y:S02]  /*10b70*/  LEA.HI.X R31, R28, R2, R29, 0x7, P2 ;  /* 0x000000021c1f7211 */ /* 0x000fe400010f3c1d */
[----:B------:R-:W-:Y:S02]  /*10b80*/  IADD3 R28, P2, P3, R30, UR6, R25 ;  /* 0x000000061e1c7c10 */ /* 0x000fe4000fb5e019 */
[----:B------:R-:W-:Y:S02]  /*10b90*/  IADD3.X R25, R2, UR7, RZ, P5, !PT ;  /* 0x0000000702197c10 */ /* 0x000fe4000affe4ff */
[----:B------:R-:W-:Y:S02]  /*10ba0*/  FSETP.NEU.AND P5, PT, RZ, UR23, PT ;  /* 0x00000017ff007c0b */ /* 0x000fe4000bfad000 */
[----:B------:R-:W-:-:S02]  /*10bb0*/  IADD3 R30, P6, R30, UR6, RZ ;  /* 0x000000061e1e7c10 */ /* 0x000fc4000ffde0ff */
[C-C-:B------:R-:W-:Y:S02]  /*10bc0*/  IADD3.X R29, R31.reuse, UR7, R38.reuse, P2, P3 ;  /* 0x000000071f1d7c10 */ /* 0x140fe400097e6426 */
[----:B------:R-:W-:Y:S02]  /*10bd0*/  IADD3.X R27, R2, UR7, R38, P0, P1 ;  /* 0x00000007021b7c10 */ /* 0x000fe400087e2426 */
[----:B------:R-:W-:-:S05]  /*10be0*/  IADD3.X R31, R31, UR7, RZ, P6, !PT ;  /* 0x000000071f1f7c10 */ /* 0x000fca000b7fe4ff */
[----:B------:R-:W-:Y:S05]  /*10bf0*/  @!P5 BRA `(.L_x_32) ;  /* 0x000000d800f8d947 */ /* 0x000fea0003800000 */
[----:B------:R-:W-:Y:S01]  /*10c00*/  ULDC.64 UR6, c[0x0][0x5b8] ;  /* 0x00016e0000067ab9 */ /* 0x000fe20000000a00 */
[----:B------:R-:W-:Y:S01]  /*10c10*/  BSSY B1, `(.L_x_33) ;  /* 0x0000013000017945 */ /* 0x000fe20003800000 */
[----:B------:R-:W-:Y:S01]  /*10c20*/  IMAD.U32 R2, RZ, RZ, UR6 ;  /* 0x00000006ff027e24 */ /* 0x000fe2000f8e00ff */
[----:B------:R-:W-:-:S03]  /*10c30*/  UIMAD UR6, UR8, UR6, URZ ;  /* 0x00000006080672a4 */ /* 0x000fc6000f8e023f */
[----:B------:R-:W-:Y:S01]  /*10c40*/  IMAD.WIDE.U32 R32, R2, UR10, R32 ;  /* 0x0000000a02207c25 */ /* 0x000fe2000f8e0020 */
[----:B------:R-:W-:-:S03]  /*10c50*/  UIMAD UR6, UR10, UR7, UR6 ;  /* 0x000000070a0672a4 */ /* 0x000fc6000f8e0206 */
[----:B------:R-:W-:Y:S01]  /*10c60*/  IMAD.MOV.U32 R38, RZ, RZ, R32 ;  /* 0x000000ffff267224 */ /* 0x000fe200078e0020 */
[----:B------:R-:W-:Y:S02]  /*10c70*/  ULDC.64 UR10, c[0x0][0x5a8] ;  /* 0x00016a00000a7ab9 */ /* 0x000fe40000000a00 */
[----:B------:R-:W-:Y:S01]  /*10c80*/  VIADD R39, R33, UR6 ;  /* 0x0000000621277c36 */ /* 0x000fe20008000000 */
[----:B------:R-:W-:Y:S02]  /*10c90*/  ULDC.64 UR6, c[0x0][0x5b0] ;  /* 0x00016c0000067ab9 */ /* 0x000fe40000000a00 */
[----:B------:R-:W-:Y:S02]  /*10ca0*/  IMAD R2, R37, UR6, RZ ;  /* 0x0000000625027c24 */ /* 0x000fe4000f8e02ff */
[----:B------:R-:W-:-:S04]  /*10cb0*/  IMAD.WIDE.U32 R32, R35, UR6, R38 ;  /* 0x0000000623207c25 */ /* 0x000fc8000f8e0026 */
[----:B------:R-:W-:Y:S01]  /*10cc0*/  IMAD R2, R35, UR7, R2 ;  /* 0x0000000723027c24 */ /* 0x000fe2000f8e0202 */
[----:B------:R-:W-:-:S04]  /*10cd0*/  IADD3 R32, P0, R32, UR10, RZ ;  /* 0x0000000a20207c10 */ /* 0x000fc8000ff1e0ff */
[--C-:B------:R-:W-:Y:S02]  /*10ce0*/  IADD3.X R33, R33, UR11, R2.reuse, P0, !PT ;  /* 0x0000000b21217c10 */ /* 0x100fe400087fe402 */
[----:B------:R-:W-:Y:S02]  /*10cf0*/  ISETP.GE.AND P0, PT, R34, 0x1, PT ;  /* 0x000000012200780c */ /* 0x000fe40003f06270 */
[----:B------:R-:W-:Y:S02]  /*10d00*/  PRMT R2, RZ, 0x7610, R2 ;  /* 0x00007610ff027816 */ /* 0x000fe40000000002 */
[----:B------:R-:W-:-:S13]  /*10d10*/  ISETP.LT.OR P1, PT, R0, 0x1, !P0 ;  /* 0x000000010000780c */ /* 0x000fda0004721670 */
[----:B------:R-:W-:Y:S05]  /*10d20*/  @P1 BRA `(.L_x_34) ;  /* 0x0000000000041947 */ /* 0x000fea0003800000 */
[----:B------:R0:W5:Y:S02]  /*10d30*/  LDG.E.U8 R2, desc[UR20][R32.64] ;  /* 0x0000001420027981 */ /* 0x000164000c1e1100 */
.L_x_34:
[----:B------:R-:W-:Y:S05]  /*10d40*/  BSYNC B1 ;  /* 0x0000000000017941 */ /* 0x000fea0003800000 */
.L_x_33:
[----:B-----5:R-:W-:Y:S01]  /*10d50*/  LOP3.LUT R2, R2, 0xff, RZ, 0xc0, !PT ;  /* 0x000000ff02027812 */ /* 0x020fe200078ec0ff */
[----:B------:R-:W-:Y:S03]  /*10d60*/  BSSY B1, `(.L_x_35) ;  /* 0x000000b000017945 */ /* 0x000fe60003800000 */
[----:B------:R-:W-:-:S05]  /*10d70*/  F2FP.F16.E5M2.UNPACK_B R2, R2 ;  /* 0x00000002ff02723e */ /* 0x000fca00020004ff */
[----:B------:R-:W-:-:S05]  /*10d80*/  HADD2.F32 R2, -RZ, R2.H0_H0 ;  /* 0x20000002ff027230 */ /* 0x000fca0000004100 */
[----:B------:R-:W-:-:S04]  /*10d90*/  FMUL R2, R2, UR23 ;  /* 0x0000001702027c20 */ /* 0x000fc80008400000 */
[--C-:B------:R-:W-:Y:S01]  /*10da0*/  FFMA R3, R3, UR22, R2.reuse ;  /* 0x0000001603037c23 */ /* 0x100fe20008000002 */
[----:B------:R-:W-:-:S04]  /*10db0*/  PRMT R2, RZ, 0x7610, R2 ;  /* 0x00007610ff027816 */ /* 0x000fc80000000002 */
[----:B------:R-:W-:-:S05]  /*10dc0*/  F2FP.SATFINITE.E5M2.F32.PACK_AB_MERGE_C R3, RZ, R3, RZ ;  /* 0x00000003ff03723e */ /* 0x000fca00048060ff */
[----:B------:R1:W-:Y:S01]  /*10dd0*/  @!P1 STG.E.U8 desc[UR20][R24.64], R3 ;  /* 0x0000000318009986 */ /* 0x0003e2000c101114 */
[----:B------:R-:W-:-:S13]  /*10de0*/  ISETP.LT.OR P1, PT, R0, 0x2, !P0 ;  /* 0x000000020000780c */ /* 0x000fda0004721670 */
[----:B-1----:R-:W-:Y:S05]  /*10df0*/  @P1 BRA `(.L_x_36) ;  /* 0x0000000000041947 */ /* 0x002fea0003800000 */
[----:B------:R1:W5:Y:S02]  /*10e00*/  LDG.E.U8 R2, desc[UR20][R32.64+0x1] ;  /* 0x0000011420027981 */ /* 0x000364000c1e1100 */
.L_x_36:
[----:B------:R-:W-:Y:S05]  /*10e10*/  BSYNC B1 ;  /* 0x0000000000017941 */ /* 0x000fea0003800000 */
.L_x_35:
[----:B-----5:R-:W-:Y:S01]  /*10e20*/  LOP3.LUT R2, R2, 0xff, RZ, 0xc0, !PT ;  /* 0x000000ff02027812 */ /* 0x020fe200078ec0ff */
[----:B------:R-:W-:Y:S03]  /*10e30*/  BSSY B1, `(.L_x_37) ;  /* 0x0000013000017945 */ /* 0x000fe60003800000 */
[----:B------:R-:W-:-:S05]  /*10e40*/  F2FP.F16.E5M2.UNPACK_B R2, R2 ;  /* 0x00000002ff02723e */ /* 0x000fca00020004ff */
[----:B------:R-:W-:-:S05]  /*10e50*/  HADD2.F32 R2, -RZ, R2.H0_H0 ;  /* 0x20000002ff027230 */ /* 0x000fca0000004100 */
[----:B------:R-:W-:-:S04]  /*10e60*/  FMUL R2, R2, UR23 ;  /* 0x0000001702027c20 */ /* 0x000fc80008400000 */
[----:B------:R-:W-:-:S05]  /*10e70*/  FFMA R4, R4, UR22, R2 ;  /* 0x0000001604047c23 */ /* 0x000fca0008000002 */
[----:B------:R-:W-:-:S05]  /*10e80*/  F2FP.SATFINITE.E5M2.F32.PACK_AB_MERGE_C R4, RZ, R4, RZ ;  /* 0x00000004ff04723e */ /* 0x000fca00048060ff */
[----:B------:R3:W-:Y:S01]  /*10e90*/  @!P1 STG.E.U8 desc[UR20][R24.64+0x1], R4 ;  /* 0x0000010418009986 */ /* 0x0007e2000c101114 */
[----:B------:R-:W-:-:S05]  /*10ea0*/  IADD3 R2, P1, R35, 0x8, RZ ;  /* 0x0000000823027810 */ /* 0x000fca0007f3e0ff */
[----:B------:R-:W-:-:S04]  /*10eb0*/  IMAD.X R3, RZ, RZ, R37, P1 ;  /* 0x000000ffff037224 */ /* 0x000fc800008e0625 */
[----:B------:R-:W-:-:S04]  /*10ec0*/  IMAD R3, R3, UR6, RZ ;  /* 0x0000000603037c24 */ /* 0x000fc8000f8e02ff */
[C---:B---3--:R-:W-:Y:S02]  /*10ed0*/  IMAD R4, R2.reuse, UR7, R3 ;  /* 0x0000000702047c24 */ /* 0x048fe4000f8e0203 */
[----:B------:R-:W-:-:S03]  /*10ee0*/  IMAD.WIDE.U32 R2, R2, UR6, R38 ;  /* 0x0000000602027c25 */ /* 0x000fc6000f8e0026 */
[----:B------:R-:W-:-:S04]  /*10ef0*/  IADD3 R2, P1, R2, UR10, RZ ;  /* 0x0000000a02027c10 */ /* 0x000fc8000ff3e0ff */
[--C-:B------:R-:W-:Y:S02]  /*10f00*/  IADD3.X R3, R3, UR11, R4.reuse, P1, !PT ;  /* 0x0000000b03037c10 */ /* 0x100fe40008ffe404 */
[----:B------:R-:W-:Y:S02]  /*10f10*/  ISETP.GE.AND P1, PT, R34, 0x9, PT ;  /* 0x000000092200780c */ /* 0x000fe40003f26270 */
[----:B------:R-:W-:Y:S02]  /*10f20*/  PRMT R4, RZ, 0x7610, R4 ;  /* 0x00007610ff047816 */ /* 0x000fe40000000004 */
[----:B------:R-:W-:-:S13]  /*10f30*/  ISETP.LT.OR P2, PT, R0, 0x1, !P1 ;  /* 0x000000010000780c */ /* 0x000fda0004f41670 */
[----:B------:R-:W-:Y:S05]  /*10f40*/  @P2 BRA `(.L_x_38) ;  /* 0x0000000000042947 */ /* 0x000fea0003800000 */
[----:B------:R3:W5:Y:S02]  /*10f50*/  LDG.E.U8 R4, desc[UR20][R2.64] ;  /* 0x0000001402047981 */ /* 0x000764000c1e1100 */
.L_x_38:
[----:B------:R-:W-:Y:S05]  /*10f60*/  BSYNC B1 ;  /* 0x0000000000017941 */ /* 0x000fea0003800000 */
.L_x_37:
        /* <DEDUP_REMOVED lines=10> */
[----:B----4-:R-:W-:Y:S05]  /*11010*/  @P2 BRA `(.L_x_40) ;  /* 0x0000000000042947 */ /* 0x010fea0003800000 */
[----:B------:R4:W5:Y:S02]  /*11020*/  LDG.E.U8 R4, desc[UR20][R2.64+0x1] ;  /* 0x0000011402047981 */ /* 0x000964000c1e1100 */
.L_x_40:
[----:B------:R-:W-:Y:S05]  /*11030*/  BSYNC B1 ;  /* 0x0000000000017941 */ /* 0x000fea0003800000 */
.L_x_39:
[----:B-----5:R-:W-:Y:S01]  /*11040*/  LOP3.LUT R4, R4, 0xff, RZ, 0xc0, !PT ;  /* 0x000000ff04047812 */ /* 0x020fe200078ec0ff */
[----:B------:R-:W-:Y:S01]  /*11050*/  BSSY B1, `(.L_x_41) ;  /* 0x000000b000017945 */ /* 0x000fe20003800000 */
[----:B------:R-:W-:Y:S02]  /*11060*/  ISETP.LT.OR P3, PT, R0, 0x9, !P0 ;  /* 0x000000090000780c */ /* 0x000fe40004761670 */
[----:B------:R-:W-:-:S05]  /*11070*/  F2FP.F16.E5M2.UNPACK_B R4, R4 ;  /* 0x00000004ff04723e */ /* 0x000fca00020004ff */
[----:B------:R-:W-:-:S05]  /*11080*/  HADD2.F32 R4, -RZ, R4.H0_H0 ;  /* 0x20000004ff047230 */ /* 0x000fca0000004100 */
[----:B------:R-:W-:-:S04]  /*11090*/  FMUL R4, R4, UR23 ;  /* 0x0000001704047c20 */ /* 0x000fc80008400000 */
[--C-:B------:R-:W-:Y:S01]  /*110a0*/  FFMA R6, R6, UR22, R4.reuse ;  /* 0x0000001606067c23 */ /* 0x100fe20008000004 */
[----:B------:R-:W-:-:S04]  /*110b0*/  PRMT R4, RZ, 0x7610, R4 ;  /* 0x00007610ff047816 */ /* 0x000fc80000000004 */
[----:B------:R-:W-:-:S05]  /*110c0*/  F2FP.SATFINITE.E5M2.F32.PACK_AB_MERGE_C R6, RZ, R6, RZ ;  /* 0x00000006ff06723e */ /* 0x000fca00048060ff */
[----:B------:R0:W-:Y:S01]  /*110d0*/  @!P2 STG.E.U8 desc[UR20][R26.64+0x1], R6 ;  /* 0x000001061a00a986 */ /* 0x0001e2000c101114 */
[----:B------:R-:W-:Y:S05]  /*110e0*/  @P3 BRA `(.L_x_42) ;  /* 0x0000000000043947 */ /* 0x000fea0003800000 */
[----:B------:R0:W5:Y:S02]  /*110f0*/  LDG.E.U8 R4, desc[UR20][R32.64+0x8] ;  /* 0x0000081420047981 */ /* 0x000164000c1e1100 */
.L_x_42:
[----:B------:R-:W-:Y:S05]  /*11100*/  BSYNC B1 ;  /* 0x0000000000017941 */ /* 0x000fea0003800000 */
.L_x_41:
        /* <DEDUP_REMOVED lines=12> */
.L_x_44:
[----:B------:R-:W-:Y:S05]  /*111d0*/  BSYNC B1 ;  /* 0x0000000000017941 */ /* 0x000fea0003800000 */
.L_x_43:
        /* <DEDUP_REMOVED lines=12> */
.L_x_46:
[----:B------:R-:W-:Y:S05]  /*112a0*/  BSYNC B1 ;  /* 0x0000000000017941 */ /* 0x000fea0003800000 */
.L_x_45:
        /* <DEDUP_REMOVED lines=12> */
.L_x_48:
[----:B------:R-:W-:Y:S05]  /*11370*/  BSYNC B1 ;  /* 0x0000000000017941 */ /* 0x000fea0003800000 */
.L_x_47:
        /* <DEDUP_REMOVED lines=12> */
.L_x_50:
[----:B------:R-:W-:Y:S05]  /*11440*/  BSYNC B1 ;  /* 0x0000000000017941 */ /* 0x000fea0003800000 */
.L_x_49:
        /* <DEDUP_REMOVED lines=12> */
.L_x_52:
[----:B------:R-:W-:Y:S05]  /*11510*/  BSYNC B1 ;  /* 0x0000000000017941 */ /* 0x000fea0003800000 */
.L_x_51:
        /* <DEDUP_REMOVED lines=12> */
.L_x_54:
[----:B------:R-:W-:Y:S05]  /*115e0*/  BSYNC B1 ;  /* 0x0000000000017941 */ /* 0x000fea0003800000 */
.L_x_53:
        /* <DEDUP_REMOVED lines=12> */
.L_x_56:
[----:B------:R-:W-:Y:S05]  /*116b0*/  BSYNC B1 ;  /* 0x0000000000017941 */ /* 0x000fea0003800000 */
.L_x_55:
        /* <DEDUP_REMOVED lines=12> */
.L_x_58:
[----:B------:R-:W-:Y:S05]  /*11780*/  BSYNC B1 ;  /* 0x0000000000017941 */ /* 0x000fea0003800000 */
.L_x_57:
        /* <DEDUP_REMOVED lines=12> */
.L_x_60:
[----:B------:R-:W-:Y:S05]  /*11850*/  BSYNC B1 ;  /* 0x0000000000017941 */ /* 0x000fea0003800000 */
.L_x_59:
        /* <DEDUP_REMOVED lines=12> */
.L_x_62:
[----:B------:R-:W-:Y:S05]  /*11920*/  BSYNC B1 ;  /* 0x0000000000017941 */ /* 0x000fea0003800000 */
.L_x_61:
        /* <DEDUP_REMOVED lines=12> */
.L_x_64:
[----:B------:R-:W-:Y:S05]  /*119f0*/  BSYNC B1 ;  /* 0x0000000000017941 */ /* 0x000fea0003800000 */
.L_x_63:
        /* <DEDUP_REMOVED lines=12> */
.L_x_66:
[----:B------:R-:W-:Y:S05]  /*11ac0*/  BSYNC B1 ;  /* 0x0000000000017941 */ /* 0x000fea0003800000 */
.L_x_65:
        /* <DEDUP_REMOVED lines=12> */
.L_x_68:
[----:B------:R-:W-:Y:S05]  /*11b90*/  BSYNC B1 ;  /* 0x0000000000017941 */ /* 0x000fea0003800000 */
.L_x_67:
        /* <DEDUP_REMOVED lines=12> */
.L_x_70:
[----:B------:R-:W-:Y:S05]  /*11c60*/  BSYNC B1 ;  /* 0x0000000000017941 */ /* 0x000fea0003800000 */
.L_x_69:
        /* <DEDUP_REMOVED lines=12> */
.L_x_72:
[----:B------:R-:W-:Y:S05]  /*11d30*/  BSYNC B1 ;  /* 0x0000000000017941 */ /* 0x000fea0003800000 */
.L_x_71:
        /* <DEDUP_REMOVED lines=12> */
.L_x_74:
[----:B------:R-:W-:Y:S05]  /*11e00*/  BSYNC B1 ;  /* 0x0000000000017941 */ /* 0x000fea0003800000 */
.L_x_73:
        /* <DEDUP_REMOVED lines=12> */
.L_x_76:
[----:B------:R-:W-:Y:S05]  /*11ed0*/  BSYNC B1 ;  /* 0x0000000000017941 */ /* 0x000fea0003800000 */
.L_x_75:
        /* <DEDUP_REMOVED lines=12> */
.L_x_78:
[----:B------:R-:W-:Y:S05]  /*11fa0*/  BSYNC B1 ;  /* 0x0000000000017941 */ /* 0x000fea0003800000 */
.L_x_77:
        /* <DEDUP_REMOVED lines=12> */
.L_x_80:
[----:B------:R-:W-:Y:S05]  /*12070*/  BSYNC B1 ;  /* 0x0000000000017941 */ /* 0x000fea0003800000 */
.L_x_79:
        /* <DEDUP_REMOVED lines=12> */
.L_x_82:
[----:B------:R-:W-:Y:S05]  /*12140*/  BSYNC B1 ;  /* 0x0000000000017941 */ /* 0x000fea0003800000 */
.L_x_81:
        /* <DEDUP_REMOVED lines=12> */
.L_x_84:
[----:B------:R-:W-:Y:S05]  /*12210*/  BSYNC B1 ;  /* 0x0000000000017941 */ /* 0x000fea0003800000 */
.L_x_83:
        /* <DEDUP_REMOVED lines=12> */
.L_x_86:
[----:B------:R-:W-:Y:S05]  /*122e0*/  BSYNC B1 ;  /* 0x0000000000017941 */ /* 0x000fea0003800000 */
.L_x_85:
        /* <DEDUP_REMOVED lines=12> */
.L_x_88:
[----:B------:R-:W-:Y:S05]  /*123b0*/  BSYNC B1 ;  /* 0x0000000000017941 */ /* 0x000fea0003800000 */
.L_x_87:
        /* <DEDUP_REMOVED lines=12> */
.L_x_90:
[----:B------:R-:W-:Y:S05]  /*12480*/  BSYNC B1 ;  /* 0x0000000000017941 */ /* 0x000fea0003800000 */
.L_x_89:
        /* <DEDUP_REMOVED lines=12> */
.L_x_92:
[----:B------:R-:W-:Y:S05]  /*12550*/  BSYNC B1 ;  /* 0x0000000000017941 */ /* 0x000fea0003800000 */
.L_x_91:
        /* <DEDUP_REMOVED lines=12> */
.L_x_94:
[----:B------:R-:W-:Y:S05]  /*12620*/  BSYNC B1 ;  /* 0x0000000000017941 */ /* 0x000fea0003800000 */
.L_x_93:
        /* <DEDUP_REMOVED lines=12> */
.L_x_96:
[----:B------:R-:W-:Y:S05]  /*126f0*/  BSYNC B1 ;  /* 0x0000000000017941 */ /* 0x000fea0003800000 */
.L_x_95:
        /* <DEDUP_REMOVED lines=12> */
.L_x_98:
[----:B------:R-:W-:Y:S05]  /*127c0*/  BSYNC B1 ;  /* 0x0000000000017941 */ /* 0x000fea0003800000 */
.L_x_97:
        /* <DEDUP_REMOVED lines=12> */
.L_x_100:
[----:B------:R-:W-:Y:S05]  /*12890*/  BSYNC B1 ;  /* 0x0000000000017941 */ /* 0x000fea0003800000 */
.L_x_99:
        /* <DEDUP_REMOVED lines=12> */
.L_x_102:
[----:B------:R-:W-:Y:S05]  /*12960*/  BSYNC B1 ;  /* 0x0000000000017941 */ /* 0x000fea0003800000 */
.L_x_101:
        /* <DEDUP_REMOVED lines=12> */
.L_x_104:
[----:B------:R-:W-:Y:S05]  /*12a30*/  BSYNC B1 ;  /* 0x0000000000017941 */ /* 0x000fea0003800000 */
.L_x_103:
        /* <DEDUP_REMOVED lines=12> */
.L_x_106:
[----:B------:R-:W-:Y:S05]  /*12b00*/  BSYNC B1 ;  /* 0x0000000000017941 */ /* 0x000fea0003800000 */
.L_x_105:
        /* <DEDUP_REMOVED lines=12> */
.L_x_108:
[----:B------:R-:W-:Y:S05]  /*12bd0*/  BSYNC B1 ;  /* 0x0000000000017941 */ /* 0x000fea0003800000 */
.L_x_107:
        /* <DEDUP_REMOVED lines=12> */
.L_x_110:
[----:B------:R-:W-:Y:S05]  /*12ca0*/  BSYNC B1 ;  /* 0x0000000000017941 */ /* 0x000fea0003800000 */
.L_x_109:
        /* <DEDUP_REMOVED lines=12> */
.L_x_112:
[----:B------:R-:W-:Y:S05]  /*12d70*/  BSYNC B1 ;  /* 0x0000000000017941 */ /* 0x000fea0003800000 */
.L_x_111:
        /* <DEDUP_REMOVED lines=12> */
.L_x_114:
[----:B------:R-:W-:Y:S05]  /*12e40*/  BSYNC B1 ;  /* 0x0000000000017941 */ /* 0x000fea0003800000 */
.L_x_113:
[----:B-----5:R-:W-:Y:S01]  /*12e50*/  LOP3.LUT R4, R4, 0xff, RZ, 0xc0, !PT ;  /* 0x000000ff04047812 */ /* 0x020fe200078ec0ff */
[----:B------:R-:W-:Y:S01]  /*12e60*/  BSSY B1, `(.L_x_115) ;  /* 0x000000b000017945 */ /* 0x000fe20003800000 */
[----:B------:R-:W-:Y:S02]  /*12e70*/  ISETP.LT.OR P2, PT, R0, 0x52, !P0 ;  /* 0x000000520000780c */ /* 0x000fe40004741670 */
[----:B------:R-:W-:-:S05]  /*12e80*/  F2FP.F16.E5M2.UNPACK_B R4, R4 ;  /* 0x00000004ff04723e */ /* 0x000fca00020004ff */
[----:B------:R-:W-:-:S05]  /*12e90*/  HADD2.F32 R4, -RZ, R4.H0_H0 ;  /* 0x20000004ff047230 */ /* 0x000fca0000004100 */
[----:B------:R-:W-:-:S04]  /*12ea0*/  FMUL R4, R4, UR23 ;  /* 0x0000001704047c20 */ /* 0x000fc80008400000 */
[----:B------:R-:W-:-:S05]  /*12eb0*/  FFMA R4, R171, UR22, R4 ;  /* 0x00000016ab047c23 */ /* 0x000fca0008000004 */
[----:B------:R-:W-:Y:S02]  /*12ec0*/  F2FP.SATFINITE.E5M2.F32.PACK_AB_MERGE_C R5, RZ, R4, RZ ;  /* 0x00000004ff05723e */ /* 0x000fe400048060ff */
[----:B------:R-:W-:-:S03]  /*12ed0*/  PRMT R4, RZ, 0x7610, R4 ;  /* 0x00007610ff047816 */ /* 0x000fc60000000004 */
[----:B------:R0:W-:Y:S01]  /*12ee0*/  @!P3 STG.E.U8 desc[UR20][R24.64+0x50], R5 ;  /* 0x000050051800b986 */ /* 0x0001e2000c101114 */
[----:B------:R-:W-:Y:S05]  /*12ef0*/  @P2 BRA `(.L_x_116) ;  /* 0x0000000000042947 */ /* 0x000fea0003800000 */
[----:B------:R0:W5:Y:S02]  /*12f00*/  LDG.E.U8 R4, desc[UR20][R32.64+0x51] ;  /* 0x0000511420047981 */ /* 0x000164000c1e1100 */
.L_x_116:
[----:B------:R-:W-:Y:S05]  /*12f10*/  BSYNC B1 ;  /* 0x0000000000017941 */ /* 0x000fea0003800000 */
.L_x_115:
[----:B-----5:R-:W-:Y:S01]  /*12f20*/  LOP3.LUT R4, R4, 0xff, RZ, 0xc0, !PT ;  /* 0x000000ff04047812 */ /* 0x020fe200078ec0ff */
[----:B------:R-:W-:Y:S01]  /*12f30*/  BSSY B1, `(.L_x_117) ;  /* 0x000000b000017945 */ /* 0x000fe20003800000 */
[----:B------:R-:W-:Y:S02]  /*12f40*/  ISETP.LT.OR P3, PT, R0, 0x51, !P1 ;  /* 0x000000510000780c */ /* 0x000fe40004f61670 */
[----:B------:R-:W-:-:S05]  /*12f50*/  F2FP.F16.E5M2.UNPACK_B R4, R4 ;  /* 0x00000004ff04723e */ /* 0x000fca00020004ff */
[----:B------:R-:W-:-:S05]  /*12f60*/  HADD2.F32 R4, -RZ, R4.H0_H0 ;  /* 0x20000004ff047230 */ /* 0x000fca0000004100 */
[----:B------:R-:W-:-:S04]  /*12f70*/  FMUL R4, R4, UR23 ;  /* 0x0000001704047c20 */ /* 0x000fc80008400000 */
[----:B------:R-:W-:-:S05]  /*12f80*/  FFMA R4, R172, UR22, R4 ;  /* 0x00000016ac047c23 */ /* 0x000fca0008000004 */
[----:B0-----:R-:W-:Y:S02]  /*12f90*/  F2FP.SATFINITE.E5M2.F32.PACK_AB_MERGE_C R5, RZ, R4, RZ ;  /* 0x00000004ff05723e */ /* 0x001fe400048060ff */
[----:B------:R-:W-:-:S03]  /*12fa0*/  PRMT R4, RZ, 0x7610, R4 ;  /* 0x00007610ff047816 */ /* 0x000fc60000000004 */
[----:B------:R0:W-:Y:S01]  /*12fb0*/  @!P2 STG.E.U8 desc[UR20][R24.64+0x51], R5 ;  /* 0x000051051800a986 */ /* 0x0001e2000c101114 */
[----:B------:R-:W-:Y:S05]  /*12fc0*/  @P3 BRA `(.L_x_118) ;  /* 0x0000000000043947 */ /* 0x000fea0003800000 */
[----:B------:R0:W5:Y:S02]  /*12fd0*/  LDG.E.U8 R4, desc[UR20][R2.64+0x50] ;  /* 0x0000501402047981 */ /* 0x000164000c1e1100 */
.L_x_118:
[----:B------:R-:W-:Y:S05]  /*12fe0*/  BSYNC B1 ;  /* 0x0000000000017941 */ /* 0x000fea0003800000 */
.L_x_117:
        /* <DEDUP_REMOVED lines=12> */
.L_x_120:
[----:B------:R-:W-:Y:S05]  /*130b0*/  BSYNC B1 ;  /* 0x0000000000017941 */ /* 0x000fea0003800000 */
.L_x_119:
[----:B-----5:R-:W-:Y:S01]  /*130c0*/  LOP3.LUT R4, R4, 0xff, RZ, 0xc0, !PT ;  /* 0x000000ff04047812 */ /* 0x020fe200078ec0ff */
[----:B------:R-:W-:Y:S01]  /*130d0*/  BSSY B1, `(.L_x_121) ;  /* 0x000000b000017945 */ /* 0x000fe20003800000 */
[----:B------:R-:W-:Y:S02]  /*130e0*/  ISETP.LT.OR P3, PT, R0, 0x59, !P0 ;  /* 0x000000590000780c */ /* 0x000fe40004761670 */
[----:B------:R-:W-:-:S05]  /*130f0*/  F2FP.F16.E5M2.UNPACK_B R4, R4 ;  /* 0x00000004ff04723e */ /* 0x000fca00020004ff */
[----:B------:R-:W-:-:S05]  /*13100*/  HADD2.F32 R4, -RZ, R4.H0_H0 ;  /* 0x20000004ff047230 */ /* 0x000fca0000004100 */
[----:B0-----:R-:W-:Y:S01]  /*13110*/  FMUL R5, R4, UR23 ;  /* 0x0000001704057c20 */ /* 0x001fe20008400000 */
[----:B------:R-:W-:-:S03]  /*13120*/  PRMT R4, RZ, 0x7610, R4 ;  /* 0x00007610ff047816 */ /* 0x000fc60000000004 */
[----:B------:R-:W-:-:S05]  /*13130*/  FFMA R5, R174, UR22, R5 ;  /* 0x00000016ae057c23 */ /* 0x000fca0008000005 */
[----:B------:R-:W-:-:S05]  /*13140*/  F2FP.SATFINITE.E5M2.F32.PACK_AB_MERGE_C R5, RZ, R5, RZ ;  /* 0x00000005ff05723e */ /* 0x000fca00048060ff */
[----:B------:R0:W-:Y:S01]  /*13150*/  @!P2 STG.E.U8 desc[UR20][R26.64+0x51], R5 ;  /* 0x000051051a00a986 */ /* 0x0001e2000c101114 */
[----:B------:R-:W-:Y:S05]  /*13160*/  @P3 BRA `(.L_x_122) ;  /* 0x0000000000043947 */ /* 0x000fea0003800000 */
[----:B------:R0:W5:Y:S02]  /*13170*/  LDG.E.U8 R4, desc[UR20][R32.64+0x58] ;  /* 0x0000581420047981 */ /* 0x000164000c1e1100 */
.L_x_122:
[----:B------:R-:W-:Y:S05]  /*13180*/  BSYNC B1 ;  /* 0x0000000000017941 */ /* 0x000fea0003800000 */
.L_x_121:
        /* <DEDUP_REMOVED lines=12> */
.L_x_124:
[----:B------:R-:W-:Y:S05]  /*13250*/  BSYNC B1 ;  /* 0x0000000000017941 */ /* 0x000fea0003800000 */
.L_x_123:
        /* <DEDUP_REMOVED lines=12> */
.L_x_126:
[----:B------:R-:W-:Y:S05]  /*13320*/  BSYNC B1 ;  /* 0x0000000000017941 */ /* 0x000fea0003800000 */
.L_x_125:
        /* <DEDUP_REMOVED lines=12> */
.L_x_128:
[----:B------:R-:W-:Y:S05]  /*133f0*/  BSYNC B1 ;  /* 0x0000000000017941 */ /* 0x000fea0003800000 */
.L_x_127:
        /* <DEDUP_REMOVED lines=12> */
.L_x_130:
[----:B------:R-:W-:Y:S05]  /*134c0*/  BSYNC B1 ;  /* 0x0000000000017941 */ /* 0x000fea0003800000 */
.L_x_129:
        /* <DEDUP_REMOVED lines=12> */
.L_x_132:
[----:B------:R-:W-:Y:S05]  /*13590*/  BSYNC B1 ;  /* 0x0000000000017941 */ /* 0x000fea0003800000 */
.L_x_131:
        /* <DEDUP_REMOVED lines=12> */
.L_x_134:
[----:B------:R-:W-:Y:S05]  /*13660*/  BSYNC B1 ;  /* 0x0000000000017941 */ /* 0x000fea0003800000 */
.L_x_133:
        /* <DEDUP_REMOVED lines=12> */
.L_x_136:
[----:B------:R-:W-:Y:S05]  /*13730*/  BSYNC B1 ;  /* 0x0000000000017941 */ /* 0x000fea0003800000 */
.L_x_135:
        /* <DEDUP_REMOVED lines=12> */
.L_x_138:
[----:B------:R-:W-:Y:S05]  /*13800*/  BSYNC B1 ;  /* 0x0000000000017941 */ /* 0x000fea0003800000 */
.L_x_137:
        /* <DEDUP_REMOVED lines=12> */
.L_x_140:
[----:B------:R-:W-:Y:S05]  /*138d0*/  BSYNC B1 ;  /* 0x0000000000017941 */ /* 0x000fea0003800000 */
.L_x_139:
        /* <DEDUP_REMOVED lines=12> */
.L_x_142:
[----:B------:R-:W-:Y:S05]  /*139a0*/  BSYNC B1 ;  /* 0x0000000000017941 */ /* 0x000fea0003800000 */
.L_x_141:
        /* <DEDUP_REMOVED lines=12> */
.L_x_144:
[----:B------:R-:W-:Y:S05]  /*13a70*/  BSYNC B1 ;  /* 0x0000000000017941 */ /* 0x000fea0003800000 */
.L_x_143:
        /* <DEDUP_REMOVED lines=12> */
.L_x_146:
[----:B------:R-:W-:Y:S05]  /*13b40*/  BSYNC B1 ;  /* 0x0000000000017941 */ /* 0x000fea0003800000 */
.L_x_145:
        /* <DEDUP_REMOVED lines=12> */
.L_x_148:
[----:B------:R-:W-:Y:S05]  /*13c10*/  BSYNC B1 ;  /* 0x0000000000017941 */ /* 0x000fea0003800000 */
.L_x_147:
        /* <DEDUP_REMOVED lines=12> */
.L_x_150:
[----:B------:R-:W-:Y:S05]  /*13ce0*/  BSYNC B1 ;  /* 0x0000000000017941 */ /* 0x000fea0003800000 */
.L_x_149:
        /* <DEDUP_REMOVED lines=12> */
.L_x_152:
[----:B------:R-:W-:Y:S05]  /*13db0*/  BSYNC B1 ;  /* 0x0000000000017941 */ /* 0x000fea0003800000 */
.L_x_151:
        /* <DEDUP_REMOVED lines=12> */
.L_x_154:
[----:B------:R-:W-:Y:S05]  /*13e80*/  BSYNC B1 ;  /* 0x0000000000017941 */ /* 0x000fea0003800000 */
.L_x_153:
        /* <DEDUP_REMOVED lines=12> */
.L_x_156:
[----:B------:R-:W-:Y:S05]  /*13f50*/  BSYNC B1 ;  /* 0x0000000000017941 */ /* 0x000fea0003800000 */
.L_x_155:
        /* <DEDUP_REMOVED lines=12> */
.L_x_158:
[----:B------:R-:W-:Y:S05]  /*14020*/  BSYNC B1 ;  /* 0x0000000000017941 */ /* 0x000fea0003800000 */
.L_x_157:
        /* <DEDUP_REMOVED lines=12> */
.L_x_160:
[----:B------:R-:W-:Y:S05]  /*140f0*/  BSYNC B1 ;  /* 0x0000000000017941 */ /* 0x000fea0003800000 */
.L_x_159:
        /* <DEDUP_REMOVED lines=12> */
.L_x_162:
[----:B------:R-:W-:Y:S05]  /*141c0*/  BSYNC B1 ;  /* 0x0000000000017941 */ /* 0x000fea0003800000 */
.L_x_161:
        /* <DEDUP_REMOVED lines=12> */
.L_x_164:
[----:B------:R-:W-:Y:S05]  /*14290*/  BSYNC B1 ;  /* 0x0000000000017941 */ /* 0x000fea0003800000 */
.L_x_163:
        /* <DEDUP_REMOVED lines=12> */
.L_x_166:
[----:B------:R-:W-:Y:S05]  /*14360*/  BSYNC B1 ;  /* 0x0000000000017941 */ /* 0x000fea0003800000 */
.L_x_165:
        /* <DEDUP_REMOVED lines=12> */
.L_x_168:
[----:B------:R-:W-:Y:S05]  /*14430*/  BSYNC B1 ;  /* 0x0000000000017941 */ /* 0x000fea0003800000 */
.L_x_167:
        /* <DEDUP_REMOVED lines=12> */
.L_x_170:
[----:B------:R-:W-:Y:S05]  /*14500*/  BSYNC B1 ;  /* 0x0000000000017941 */ /* 0x000fea0003800000 */
.L_x_169:
        /* <DEDUP_REMOVED lines=12> */
.L_x_172:
[----:B------:R-:W-:Y:S05]  /*145d0*/  BSYNC B1 ;  /* 0x0000000000017941 */ /* 0x000fea0003800000 */
.L_x_171:
        /* <DEDUP_REMOVED lines=12> */
.L_x_174:
[----:B------:R-:W-:Y:S05]  /*146a0*/  BSYNC B1 ;  /* 0x0000000000017941 */ /* 0x000fea0003800000 */
.L_x_173:
        /* <DEDUP_REMOVED lines=12> */
.L_x_176:
[----:B------:R-:W-:Y:S05]  /*14770*/  BSYNC B1 ;  /* 0x0000000000017941 */ /* 0x000fea0003800000 */
.L_x_175:
        /* <DEDUP_REMOVED lines=12> */
.L_x_178:
[----:B------:R-:W-:Y:S05]  /*14840*/  BSYNC B1 ;  /* 0x0000000000017941 */ /* 0x000fea0003800000 */
.L_x_177:
        /* <DEDUP_REMOVED lines=12> */
.L_x_180:
[----:B------:R-:W-:Y:S05]  /*14910*/  BSYNC B1 ;  /* 0x0000000000017941 */ /* 0x000fea0003800000 */
.L_x_179:
        /* <DEDUP_REMOVED lines=12> */
.L_x_182:
[----:B------:R-:W-:Y:S05]  /*149e0*/  BSYNC B1 ;  /* 0x0000000000017941 */ /* 0x000fea0003800000 */
.L_x_181:
        /* <DEDUP_REMOVED lines=12> */
.L_x_184:
[----:B------:R-:W-:Y:S05]  /*14ab0*/  BSYNC B1 ;  /* 0x0000000000017941 */ /* 0x000fea0003800000 */
.L_x_183:
        /* <DEDUP_REMOVED lines=12> */
.L_x_186:
[----:B------:R-:W-:Y:S05]  /*14b80*/  BSYNC B1 ;  /* 0x0000000000017941 */ /* 0x000fea0003800000 */
.L_x_185:
        /* <DEDUP_REMOVED lines=12> */
.L_x_188:
[----:B------:R-:W-:Y:S05]  /*14c50*/  BSYNC B1 ;  /* 0x0000000000017941 */ /* 0x000fea0003800000 */
.L_x_187:
        /* <DEDUP_REMOVED lines=12> */
.L_x_190:
[----:B------:R-:W-:Y:S05]  /*14d20*/  BSYNC B1 ;  /* 0x0000000000017941 */ /* 0x000fea0003800000 */
.L_x_189:
        /* <DEDUP_REMOVED lines=12> */
.L_x_192:
[----:B------:R-:W-:Y:S05]  /*14df0*/  BSYNC B1 ;  /* 0x0000000000017941 */ /* 0x000fea0003800000 */
.L_x_191:
        /* <DEDUP_REMOVED lines=12> */
.L_x_194:
[----:B------:R-:W-:Y:S05]  /*14ec0*/  BSYNC B1 ;  /* 0x0000000000017941 */ /* 0x000fea0003800000 */
.L_x_193:
        /* <DEDUP_REMOVED lines=12> */
.L_x_196:
[----:B------:R-:W-:Y:S05]  /*14f90*/  BSYNC B1 ;  /* 0x0000000000017941 */ /* 0x000fea0003800000 */
.L_x_195:
        /* <DEDUP_REMOVED lines=12> */
.L_x_198:
[----:B------:R-:W-:Y:S05]  /*15060*/  BSYNC B1 ;  /* 0x0000000000017941 */ /* 0x000fea0003800000 */
.L_x_197:
        /* <DEDUP_REMOVED lines=12> */
.L_x_200:
[----:B------:R-:W-:Y:S05]  /*15130*/  BSYNC B1 ;  /* 0x0000000000017941 */ /* 0x000fea0003800000 */
.L_x_199:
        /* <DEDUP_REMOVED lines=12> */
.L_x_202:
[----:B------:R-:W-:Y:S05]  /*15200*/  BSYNC B1 ;  /* 0x0000000000017941 */ /* 0x000fea0003800000 */
.L_x_201:
        /* <DEDUP_REMOVED lines=12> */
.L_x_204:
[----:B------:R-:W-:Y:S05]  /*152d0*/  BSYNC B1 ;  /* 0x0000000000017941 */ /* 0x000fea0003800000 */
.L_x_203:
        /* <DEDUP_REMOVED lines=12> */
.L_x_206:
[----:B------:R-:W-:Y:S05]  /*153a0*/  BSYNC B1 ;  /* 0x0000000000017941 */ /* 0x000fea0003800000 */
.L_x_205:
        /* <DEDUP_REMOVED lines=12> */
.L_x_208:
[----:B------:R-:W-:Y:S05]  /*15470*/  BSYNC B1 ;  /* 0x0000000000017941 */ /* 0x000fea0003800000 */
.L_x_207:
        /* <DEDUP_REMOVED lines=12> */
.L_x_210:
[----:B------:R-:W-:Y:S05]  /*15540*/  BSYNC B1 ;  /* 0x0000000000017941 */ /* 0x000fea0003800000 */
.L_x_209:
        /* <DEDUP_REMOVED lines=12> */
.L_x_212:
[----:B------:R-:W-:Y:S05]  /*15610*/  BSYNC B1 ;  /* 0x0000000000017941 */ /* 0x000fea0003800000 */
.L_x_211:
        /* <DEDUP_REMOVED lines=12> */
.L_x_214:
[----:B------:R-:W-:Y:S05]  /*156e0*/  BSYNC B1 ;  /* 0x0000000000017941 */ /* 0x000fea0003800000 */
.L_x_213:
        /* <DEDUP_REMOVED lines=12> */
.L_x_216:
[----:B------:R-:W-:Y:S05]  /*157b0*/  BSYNC B1 ;  /* 0x0000000000017941 */ /* 0x000fea0003800000 */
.L_x_215:
        /* <DEDUP_REMOVED lines=12> */
.L_x_218:
[----:B------:R-:W-:Y:S05]  /*15880*/  BSYNC B1 ;  /* 0x0000000000017941 */ /* 0x000fea0003800000 */
.L_x_217:
        /* <DEDUP_REMOVED lines=12> */
.L_x_220:
[----:B------:R-:W-:Y:S05]  /*15950*/  BSYNC B1 ;  /* 0x0000000000017941 */ /* 0x000fea0003800000 */
.L_x_219:
        /* <DEDUP_REMOVED lines=12> */
.L_x_222:
[----:B------:R-:W-:Y:S05]  /*15a20*/  BSYNC B1 ;  /* 0x0000000000017941 */ /* 0x000fea0003800000 */
.L_x_221:
        /* <DEDUP_REMOVED lines=12> */
.L_x_224:
[----:B------:R-:W-:Y:S05]  /*15af0*/  BSYNC B1 ;  /* 0x0000000000017941 */ /* 0x000fea0003800000 */
.L_x_223:
        /* <DEDUP_REMOVED lines=12> */
.L_x_226:
[----:B------:R-:W-:Y:S05]  /*15bc0*/  BSYNC B1 ;  /* 0x0000000000017941 */ /* 0x000fea0003800000 */
.L_x_225:
        /* <DEDUP_REMOVED lines=12> */
.L_x_228:
[----:B------:R-:W-:Y:S05]  /*15c90*/  BSYNC B1 ;  /* 0x0000000000017941 */ /* 0x000fea0003800000 */
.L_x_227:
        /* <DEDUP_REMOVED lines=12> */
.L_x_230:
[----:B------:R-:W-:Y:S05]  /*15d60*/  BSYNC B1 ;  /* 0x0000000000017941 */ /* 0x000fea0003800000 */
.L_x_229:
        /* <DEDUP_REMOVED lines=12> */
.L_x_232:
[----:B------:R-:W-:Y:S05]  /*15e30*/  BSYNC B1 ;  /* 0x0000000000017941 */ /* 0x000fea0003800000 */
.L_x_231:
        /* <DEDUP_REMOVED lines=12> */
.L_x_234:
[----:B------:R-:W-:Y:S05]  /*15f00*/  BSYNC B1 ;  /* 0x0000000000017941 */ /* 0x000fea0003800000 */
.L_x_233:
        /* <DEDUP_REMOVED lines=12> */
.L_x_236:
[----:B------:R-:W-:Y:S05]  /*15fd0*/  BSYNC B1 ;  /* 0x0000000000017941 */ /* 0x000fea0003800000 */
.L_x_235:
        /* <DEDUP_REMOVED lines=12> */
.L_x_238:
[----:B------:R-:W-:Y:S05]  /*160a0*/  BSYNC B1 ;  /* 0x0000000000017941 */ /* 0x000fea0003800000 */
.L_x_237:
        /* <DEDUP_REMOVED lines=12> */
.L_x_240:
[----:B------:R-:W-:Y:S05]  /*16170*/  BSYNC B1 ;  /* 0x0000000000017941 */ /* 0x000fea0003800000 */
.L_x_239:
        /* <DEDUP_REMOVED lines=12> */
.L_x_242:
[----:B------:R-:W-:Y:S05]  /*16240*/  BSYNC B1 ;  /* 0x0000000000017941 */ /* 0x000fea0003800000 */
.L_x_241:
        /* <DEDUP_REMOVED lines=12> */
.L_x_244:
[----:B------:R-:W-:Y:S05]  /*16310*/  BSYNC B1 ;  /* 0x0000000000017941 */ /* 0x000fea0003800000 */
.L_x_243:
        /* <DEDUP_REMOVED lines=12> */
.L_x_246:
[----:B------:R-:W-:Y:S05]  /*163e0*/  BSYNC B1 ;  /* 0x0000000000017941 */ /* 0x000fea0003800000 */
.L_x_245:
        /* <DEDUP_REMOVED lines=12> */
.L_x_248:
[----:B------:R-:W-:Y:S05]  /*164b0*/  BSYNC B1 ;  /* 0x0000000000017941 */ /* 0x000fea0003800000 */
.L_x_247:
[----:B0-----:R-:W2:Y:S01]  /*164c0*/  LDL.LU R5, [R1+0x200] ;  /* 0x0002000001057983 */ /* 0x001ea20000300800 */
[----:B-----5:R-:W-:Y:S01]  /*164d0*/  LOP3.LUT R4, R4, 0xff, RZ, 0xc0, !PT ;  /* 0x000000ff04047812 */ /* 0x020fe200078ec0ff */
[----:B------:R-:W-:Y:S01]  /*164e0*/  BSSY B1, `(.L_x_249) ;  /* 0x000000b000017945 */ /* 0x000fe20003800000 */
[----:B------:R-:W-:Y:S02]  /*164f0*/  ISETP.LT.OR P3, PT, R0, 0xd9, !P0 ;  /* 0x000000d90000780c */ /* 0x000fe40004761670 */
[----:B------:R-:W-:-:S05]  /*16500*/  F2FP.F16.E5M2.UNPACK_B R4, R4 ;  /* 0x00000004ff04723e */ /* 0x000fca00020004ff */
[----:B------:R-:W-:-:S05]  /*16510*/  HADD2.F32 R4, -RZ, R4.H0_H0 ;  /* 0x20000004ff047230 */ /* 0x000fca0000004100 */
[----:B------:R-:W-:-:S04]  /*16520*/  FMUL R4, R4, UR23 ;  /* 0x0000001704047c20 */ /* 0x000fc80008400000 */
[----:B--2---:R-:W-:-:S05]  /*16530*/  FFMA R4, R5, UR22, R4 ;  /* 0x0000001605047c23 */ /* 0x004fca0008000004 */
[----:B------:R-:W-:Y:S02]  /*16540*/  F2FP.SATFINITE.E5M2.F32.PACK_AB_MERGE_C R5, RZ, R4, RZ ;  /* 0x00000004ff05723e */ /* 0x000fe400048060ff */
[----:B------:R-:W-:-:S03]  /*16550*/  PRMT R4, RZ, 0x7610, R4 ;  /* 0x00007610ff047816 */ /* 0x000fc60000000004 */
[----:B------:R0:W-:Y:S01]  /*16560*/  @!P2 STG.E.U8 desc[UR20][R26.64+0xd1], R5 ;  /* 0x0000d1051a00a986 */ /* 0x0001e2000c101114 */
[----:B------:R-:W-:Y:S05]  /*16570*/  @P3 BRA `(.L_x_250) ;  /* 0x0000000000043947 */ /* 0x000fea0003800000 */
[----:B------:R2:W5:Y:S02]  /*16580*/  LDG.E.U8 R4, desc[UR20][R32.64+0xd8] ;  /* 0x0000d81420047981 */ /* 0x000564000c1e1100 */
.L_x_250:
[----:B------:R-:W-:Y:S05]  /*16590*/  BSYNC B1 ;  /* 0x0000000000017941 */ /* 0x000fea0003800000 */
.L_x_249:
[----:B0-----:R-:W3:Y:S01]  /*165a0*/  LDL.LU R5, [R1+0x204] ;  /* 0x0002040001057983 */ /* 0x001ee20000300800 */
[----:B-----5:R-:W-:Y:S01]  /*165b0*/  LOP3.LUT R4, R4, 0xff, RZ, 0xc0, !PT ;  /* 0x000000ff04047812 */ /* 0x020fe200078ec0ff */
[----:B------:R-:W-:Y:S01]  /*165c0*/  BSSY B1, `(.L_x_251) ;  /* 0x000000b000017945 */ /* 0x000fe20003800000 */
[----:B------:R-:W-:Y:S02]  /*165d0*/  ISETP.LT.OR P2, PT, R0, 0xda, !P0 ;  /* 0x000000da0000780c */ /* 0x000fe40004741670 */
[----:B------:R-:W-:-:S05]  /*165e0*/  F2FP.F16.E5M2.UNPACK_B R4, R4 ;  /* 0x00000004ff04723e */ /* 0x000fca00020004ff */
[----:B------:R-:W-:-:S05]  /*165f0*/  HADD2.F32 R4, -RZ, R4.H0_H0 ;  /* 0x20000004ff047230 */ /* 0x000fca0000004100 */
[----:B------:R-:W-:-:S04]  /*16600*/  FMUL R4, R4, UR23 ;  /* 0x0000001704047c20 */ /* 0x000fc80008400000 */
[----:B---3--:R-:W-:-:S05]  /*16610*/  FFMA R4, R5, UR22, R4 ;  /* 0x0000001605047c23 */ /* 0x008fca0008000004 */
[----:B------:R-:W-:Y:S02]  /*16620*/  F2FP.SATFINITE.E5M2.F32.PACK_AB_MERGE_C R5, RZ, R4, RZ ;  /* 0x00000004ff05723e */ /* 0x000fe400048060ff */
[----:B------:R-:W-:-:S03]  /*16630*/  PRMT R4, RZ, 0x7610, R4 ;  /* 0x00007610ff047816 */ /* 0x000fc60000000004 */
[----:B------:R0:W-:Y:S01]  /*16640*/  @!P3 STG.E.U8 desc[UR20][R24.64+0xd8], R5 ;  /* 0x0000d8051800b986 */ /* 0x0001e2000c101114 */
[----:B------:R-:W-:Y:S05]  /*16650*/  @P2 BRA `(.L_x_252) ;  /* 0x0000000000042947 */ /* 0x000fea0003800000 */
[----:B------:R3:W5:Y:S02]  /*16660*/  LDG.E.U8 R4, desc[UR20][R32.64+0xd9] ;  /* 0x0000d91420047981 */ /* 0x000764000c1e1100 */
.L_x_252:
[----:B------:R-:W-:Y:S05]  /*16670*/  BSYNC B1 ;  /* 0x0000000000017941 */ /* 0x000fea0003800000 */
.L_x_251:
        /* <DEDUP_REMOVED lines=13> */
.L_x_254:
[----:B------:R-:W-:Y:S05]  /*16750*/  BSYNC B1 ;  /* 0x0000000000017941 */ /* 0x000fea0003800000 */
.L_x_253:
        /* <DEDUP_REMOVED lines=13> */
.L_x_256:
[----:B------:R-:W-:Y:S05]  /*16830*/  BSYNC B1 ;  /* 0x0000000000017941 */ /* 0x000fea0003800000 */
.L_x_255:
        /* <DEDUP_REMOVED lines=13> */
.L_x_258:
[----:B------:R-:W-:Y:S05]  /*16910*/  BSYNC B1 ;  /* 0x0000000000017941 */ /* 0x000fea0003800000 */
.L_x_257:
        /* <DEDUP_REMOVED lines=13> */
.L_x_260:
[----:B------:R-:W-:Y:S05]  /*169f0*/  BSYNC B1 ;  /* 0x0000000000017941 */ /* 0x000fea0003800000 */
.L_x_259:
        /* <DEDUP_REMOVED lines=13> */
.L_x_262:
[----:B------:R-:W-:Y:S05]  /*16ad0*/  BSYNC B1 ;  /* 0x0000000000017941 */ /* 0x000fea0003800000 */
.L_x_261:
        /* <DEDUP_REMOVED lines=13> */
.L_x_264:
[----:B------:R-:W-:Y:S05]  /*16bb0*/  BSYNC B1 ;  /* 0x0000000000017941 */ /* 0x000fea0003800000 */
.L_x_263:
        /* <DEDUP_REMOVED lines=13> */
.L_x_266:
[----:B------:R-:W-:Y:S05]  /*16c90*/  BSYNC B1 ;  /* 0x0000000000017941 */ /* 0x000fea0003800000 */
.L_x_265:
        /* <DEDUP_REMOVED lines=13> */
.L_x_268:
[----:B------:R-:W-:Y:S05]  /*16d70*/  BSYNC B1 ;  /* 0x0000000000017941 */ /* 0x000fea0003800000 */
.L_x_267:
        /* <DEDUP_REMOVED lines=13> */
.L_x_270:
[----:B------:R-:W-:Y:S05]  /*16e50*/  BSYNC B1 ;  /* 0x0000000000017941 */ /* 0x000fea0003800000 */
.L_x_269:
        /* <DEDUP_REMOVED lines=13> */
.L_x_272:
[----:B------:R-:W-:Y:S05]  /*16f30*/  BSYNC B1 ;  /* 0x0000000000017941 */ /* 0x000fea0003800000 */
.L_x_271:
        /* <DEDUP_REMOVED lines=13> */
.L_x_274:
[----:B------:R-:W-:Y:S05]  /*17010*/  BSYNC B1 ;  /* 0x0000000000017941 */ /* 0x000fea0003800000 */
.L_x_273:
        /* <DEDUP_REMOVED lines=13> */
.L_x_276:
[----:B------:R-:W-:Y:S05]  /*170f0*/  BSYNC B1 ;  /* 0x0000000000017941 */ /* 0x000fea0003800000 */
.L_x_275:
        /* <DEDUP_REMOVED lines=13> */
.L_x_278:
[----:B------:R-:W-:Y:S05]  /*171d0*/  BSYNC B1 ;  /* 0x0000000000017941 */ /* 0x000fea0003800000 */
.L_x_277:
        /* <DEDUP_REMOVED lines=13> */
.L_x_280:
[----:B------:R-:W-:Y:S05]  /*172b0*/  BSYNC B1 ;  /* 0x0000000000017941 */ /* 0x000fea0003800000 */
.L_x_279:
        /* <DEDUP_REMOVED lines=13> */
.L_x_282:
[----:B------:R-:W-:Y:S05]  /*17390*/  BSYNC B1 ;  /* 0x0000000000017941 */ /* 0x000fea0003800000 */
.L_x_281:
        /* <DEDUP_REMOVED lines=13> */
.L_x_284:
[----:B------:R-:W-:Y:S05]  /*17470*/  BSYNC B1 ;  /* 0x0000000000017941 */ /* 0x000fea0003800000 */
.L_x_283:
        /* <DEDUP_REMOVED lines=13> */
.L_x_286:
[----:B------:R-:W-:Y:S05]  /*17550*/  BSYNC B1 ;  /* 0x0000000000017941 */ /* 0x000fea0003800000 */
.L_x_285:
        /* <DEDUP_REMOVED lines=13> */
.L_x_288:
[----:B------:R-:W-:Y:S05]  /*17630*/  BSYNC B1 ;  /* 0x0000000000017941 */ /* 0x000fea0003800000 */
.L_x_287:
[----:B------:R-:W2:Y:S01]  /*17640*/  LDL.LU R7, [R1+0x250] ;  /* 0x0002500001077983 */ /* 0x000ea20000300800 */
[----:B-----5:R-:W-:Y:S01]  /*17650*/  LOP3.LUT R4, R4, 0xff, RZ, 0xc0, !PT ;  /* 0x000000ff04047812 */ /* 0x020fe200078ec0ff */
[----:B------:R-:W-:Y:S01]  /*17660*/  BSSY B1, `(.L_x_289) ;  /* 0x0000013000017945 */ /* 0x000fe20003800000 */
[----:B0-----:R-:W-:Y:S02]  /*17670*/  IADD3 R5, P0, R35, 0x80, RZ ;  /* 0x0000008023057810 */ /* 0x001fe40007f1e0ff */
[----:B------:R-:W-:-:S03]  /*17680*/  F2FP.F16.E5M2.UNPACK_B R4, R4 ;  /* 0x00000004ff04723e */ /* 0x000fc600020004ff */
[----:B--234-:R-:W-:Y:S01]  /*17690*/  IMAD.X R2, RZ, RZ, R37, P0 ;  /* 0x000000ffff027224 */ /* 0x01cfe200000e0625 */
[----:B------:R-:W-:Y:S01]  /*176a0*/  ISETP.GE.AND P0, PT, R34, 0x81, PT ;  /* 0x000000812200780c */ /* 0x000fe20003f06270 */
[----:B------:R-:W-:Y:S02]  /*176b0*/  HADD2.F32 R4, -RZ, R4.H0_H0 ;  /* 0x20000004ff047230 */ /* 0x000fe40000004100 */
[----:B------:R-:W-:Y:S01]  /*176c0*/  IMAD R6, R2, UR6, RZ ;  /* 0x0000000602067c24 */ /* 0x000fe2000f8e02ff */
[----:B------:R-:W-:Y:S01]  /*176d0*/  ISETP.LT.OR P3, PT, R0, 0x1, !P0 ;  /* 0x000000010000780c */ /* 0x000fe20004761670 */
[----:B------:R-:W-:-:S04]  /*176e0*/  IMAD.WIDE.U32 R2, R5, UR6, R38 ;  /* 0x0000000605027c25 */ /* 0x000fc8000f8e0026 */
[----:B------:R-:W-:Y:S01]  /*176f0*/  FMUL R4, R4, UR23 ;  /* 0x0000001704047c20 */ /* 0x000fe20008400000 */
[----:B------:R-:W-:Y:S01]  /*17700*/  IMAD R5, R5, UR7, R6 ;  /* 0x0000000705057c24 */ /* 0x000fe2000f8e0206 */
[----:B------:R-:W-:-:S04]  /*17710*/  IADD3 R2, P2, R2, UR10, RZ ;  /* 0x0000000a02027c10 */ /* 0x000fc8000ff5e0ff */
[----:B------:R-:W-:Y:S01]  /*17720*/  IADD3.X R3, R3, UR11, R5, P2, !PT ;  /* 0x0000000b03037c10 */ /* 0x000fe200097fe405 */
[----:B------:R-:W-:-:S05]  /*17730*/  FFMA R4, R7, UR22, R4 ;  /* 0x0000001607047c23 */ /* 0x000fca0008000004 */
[----:B------:R-:W-:Y:S02]  /*17740*/  F2FP.SATFINITE.E5M2.F32.PACK_AB_MERGE_C R7, RZ, R4, RZ ;  /* 0x00000004ff07723e */ /* 0x000fe400048060ff */
[----:B------:R-:W-:-:S03]  /*17750*/  PRMT R4, RZ, 0x7610, R4 ;  /* 0x00007610ff047816 */ /* 0x000fc60000000004 */
[----:B------:R0:W-:Y:S01]  /*17760*/  @!P1 STG.E.U8 desc[UR20][R26.64+0xf9], R7 ;  /* 0x0000f9071a009986 */ /* 0x0001e2000c101114 */
[----:B------:R-:W-:Y:S05]  /*17770*/  @P3 BRA `(.L_x_290) ;  /* 0x0000000000043947 */ /* 0x000fea0003800000 */
[----:B------:R2:W5:Y:S02]  /*17780*/  LDG.E.U8 R4, desc[UR20][R2.64] ;  /* 0x0000001402047981 */ /* 0x000564000c1e1100 */
.L_x_290:
[----:B------:R-:W-:Y:S05]  /*17790*/  BSYNC B1 ;  /* 0x0000000000017941 */ /* 0x000fea0003800000 */
.L_x_289:
[----:B------:R-:W3:Y:S01]  /*177a0*/  LDL.LU R5, [R1+0x254] ;  /* 0x0002540001057983 */ /* 0x000ee20000300800 */
        /* <DEDUP_REMOVED lines=12> */
.L_x_292:
[----:B------:R-:W-:Y:S05]  /*17870*/  BSYNC B1 ;  /* 0x0000000000017941 */ /* 0x000fea0003800000 */
.L_x_291:
[----:B---3--:R-:W3:Y:S01]  /*17880*/  LDL.LU R5, [R1+0x258] ;  /* 0x0002580001057983 */ /* 0x008ee20000300800 */
[----:B-----5:R-:W-:Y:S01]  /*17890*/  LOP3.LUT R4, R4, 0xff, RZ, 0xc0, !PT ;  /* 0x000000ff04047812 */ /* 0x020fe200078ec0ff */
[----:B------:R-:W-:Y:S01]  /*178a0*/  BSSY B1, `(.L_x_293) ;  /* 0x0000013000017945 */ /* 0x000fe20003800000 */
[----:B------:R-:W-:Y:S02]  /*178b0*/  IADD3 R35, P1, R35, 0x88, RZ ;  /* 0x0000008823237810 */ /* 0x000fe40007f3e0ff */
[----:B------:R-:W-:Y:S02]  /*178c0*/  F2FP.F16.E5M2.UNPACK_B R4, R4 ;  /* 0x00000004ff04723e */ /* 0x000fe400020004ff */
[----:B------:R-:W-:Y:S01]  /*178d0*/  PRMT R6, RZ, 0x7610, R6 ;  /* 0x00007610ff067816 */ /* 0x000fe20000000006 */
[----:B------:R-:W-:Y:S01]  /*178e0*/  IMAD.X R36, RZ, RZ, R37, P1 ;  /* 0x000000ffff247224 */ /* 0x000fe200008e0625 */
[----:B------:R-:W-:Y:S01]  /*178f0*/  ISETP.GE.AND P1, PT, R34, 0x89, PT ;  /* 0x000000892200780c */ /* 0x000fe20003f26270 */
[----:B------:R-:W-:-:S02]  /*17900*/  HADD2.F32 R4, -RZ, R4.H0_H0 ;  /* 0x20000004ff047230 */ /* 0x000fc40000004100 */
[----:B------:R-:W-:Y:S01]  /*17910*/  IMAD R36, R36, UR6, RZ ;  /* 0x0000000624247c24 */ /* 0x000fe2000f8e02ff */
[----:B------:R-:W-:Y:S01]  /*17920*/  ISETP.LT.OR P5, PT, R0, 0x1, !P1 ;  /* 0x000000010000780c */ /* 0x000fe20004fa1670 */
[----:B------:R-:W-:-:S04]  /*17930*/  IMAD.WIDE.U32 R38, R35, UR6, R38 ;  /* 0x0000000623267c25 */ /* 0x000fc8000f8e0026 */
[----:B------:R-:W-:Y:S01]  /*17940*/  FMUL R4, R4, UR23 ;  /* 0x0000001704047c20 */ /* 0x000fe20008400000 */
[----:B------:R-:W-:-:S03]  /*17950*/  IMAD R35, R35, UR7, R36 ;  /* 0x0000000723237c24 */ /* 0x000fc6000f8e0224 */
[----:B---3--:R-:W-:Y:S01]  /*17960*/  FFMA R5, R5, UR22, R4 ;  /* 0x0000001605057c23 */ /* 0x008fe20008000004 */
[----:B------:R-:W-:-:S04]  /*17970*/  IADD3 R4, P3, R38, UR10, RZ ;  /* 0x0000000a26047c10 */ /* 0x000fc8000ff7e0ff */
[----:B0-----:R-:W-:Y:S02]  /*17980*/  F2FP.SATFINITE.E5M2.F32.PACK_AB_MERGE_C R7, RZ, R5, RZ ;  /* 0x00000005ff07723e */ /* 0x001fe400048060ff */
[----:B------:R-:W-:-:S03]  /*17990*/  IADD3.X R5, R39, UR11, R35, P3, !PT ;  /* 0x0000000b27057c10 */ /* 0x000fc60009ffe423 */
[----:B------:R0:W-:Y:S01]  /*179a0*/  @!P2 STG.E.U8 desc[UR20][R30.64+0x1], R7 ;  /* 0x000001071e00a986 */ /* 0x0001e2000c101114 */
[----:B------:R-:W-:Y:S05]  /*179b0*/  @P5 BRA `(.L_x_294) ;  /* 0x0000000000045947 */ /* 0x000fea0003800000 */
[----:B------:R3:W5:Y:S02]  /*179c0*/  LDG.E.U8 R6, desc[UR20][R4.64] ;  /* 0x0000001404067981 */ /* 0x000764000c1e1100 */
.L_x_294:
[----:B------:R-:W-:Y:S05]  /*179d0*/  BSYNC B1 ;  /* 0x0000000000017941 */ /* 0x000fea0003800000 */
.L_x_293:
        /* <DEDUP_REMOVED lines=13> */
.L_x_296:
[----:B------:R-:W-:Y:S05]  /*17ab0*/  BSYNC B1 ;  /* 0x0000000000017941 */ /* 0x000fea0003800000 */
.L_x_295:
        /* <DEDUP_REMOVED lines=13> */
.L_x_298:
[----:B------:R-:W-:Y:S05]  /*17b90*/  BSYNC B1 ;  /* 0x0000000000017941 */ /* 0x000fea0003800000 */
.L_x_297:
        /* <DEDUP_REMOVED lines=13> */
.L_x_300:
[----:B------:R-:W-:Y:S05]  /*17c70*/  BSYNC B1 ;  /* 0x0000000000017941 */ /* 0x000fea0003800000 */
.L_x_299:
        /* <DEDUP_REMOVED lines=13> */
.L_x_302:
[----:B------:R-:W-:Y:S05]  /*17d50*/  BSYNC B1 ;  /* 0x0000000000017941 */ /* 0x000fea0003800000 */
.L_x_301:
        /* <DEDUP_REMOVED lines=13> */
.L_x_304:
[----:B------:R-:W-:Y:S05]  /*17e30*/  BSYNC B1 ;  /* 0x0000000000017941 */ /* 0x000fea0003800000 */
.L_x_303:
        /* <DEDUP_REMOVED lines=13> */
.L_x_306:
[----:B------:R-:W-:Y:S05]  /*17f10*/  BSYNC B1 ;  /* 0x0000000000017941 */ /* 0x000fea0003800000 */
.L_x_305:
        /* <DEDUP_REMOVED lines=13> */
.L_x_308:
[----:B------:R-:W-:Y:S05]  /*17ff0*/  BSYNC B1 ;  /* 0x0000000000017941 */ /* 0x000fea0003800000 */
.L_x_307:
        /* <DEDUP_REMOVED lines=13> */
.L_x_310:
[----:B------:R-:W-:Y:S05]  /*180d0*/  BSYNC B1 ;  /* 0x0000000000017941 */ /* 0x000fea0003800000 */
.L_x_309:
        /* <DEDUP_REMOVED lines=13> */
.L_x_312:
[----:B------:R-:W-:Y:S05]  /*181b0*/  BSYNC B1 ;  /* 0x0000000000017941 */ /* 0x000fea0003800000 */
.L_x_311:
        /* <DEDUP_REMOVED lines=13> */
.L_x_314:
[----:B------:R-:W-:Y:S05]  /*18290*/  BSYNC B1 ;  /* 0x0000000000017941 */ /* 0x000fea0003800000 */
.L_x_313:
        /* <DEDUP_REMOVED lines=13> */
.L_x_316:
[----:B------:R-:W-:Y:S05]  /*18370*/  BSYNC B1 ;  /* 0x0000000000017941 */ /* 0x000fea0003800000 */
.L_x_315:
        /* <DEDUP_REMOVED lines=13> */
.L_x_318:
[----:B------:R-:W-:Y:S05]  /*18450*/  BSYNC B1 ;  /* 0x0000000000017941 */ /* 0x000fea0003800000 */
.L_x_317:
        /* <DEDUP_REMOVED lines=13> */
.L_x_320:
[----:B------:R-:W-:Y:S05]  /*18530*/  BSYNC B1 ;  /* 0x0000000000017941 */ /* 0x000fea0003800000 */
.L_x_319:
        /* <DEDUP_REMOVED lines=13> */
.L_x_322:
[----:B------:R-:W-:Y:S05]  /*18610*/  BSYNC B1 ;  /* 0x0000000000017941 */ /* 0x000fea0003800000 */
.L_x_321:
        /* <DEDUP_REMOVED lines=13> */
.L_x_324:
[----:B------:R-:W-:Y:S05]  /*186f0*/  BSYNC B1 ;  /* 0x0000000000017941 */ /* 0x000fea0003800000 */
.L_x_323:
        /* <DEDUP_REMOVED lines=13> */
.L_x_326:
[----:B------:R-:W-:Y:S05]  /*187d0*/  BSYNC B1 ;  /* 0x0000000000017941 */ /* 0x000fea0003800000 */
.L_x_325:
        /* <DEDUP_REMOVED lines=13> */
.L_x_328:
[----:B------:R-:W-:Y:S05]  /*188b0*/  BSYNC B1 ;  /* 0x0000000000017941 */ /* 0x000fea0003800000 */
.L_x_327:
        /* <DEDUP_REMOVED lines=13> */
.L_x_330:
[----:B------:R-:W-:Y:S05]  /*18990*/  BSYNC B1 ;  /* 0x0000000000017941 */ /* 0x000fea0003800000 */
.L_x_329:
        /* <DEDUP_REMOVED lines=13> */
.L_x_332:
[----:B------:R-:W-:Y:S05]  /*18a70*/  BSYNC B1 ;  /* 0x0000000000017941 */ /* 0x000fea0003800000 */
.L_x_331:
        /* <DEDUP_REMOVED lines=13> */
.L_x_334:
[----:B------:R-:W-:Y:S05]  /*18b50*/  BSYNC B1 ;  /* 0x0000000000017941 */ /* 0x000fea0003800000 */
.L_x_333:
        /* <DEDUP_REMOVED lines=13> */
.L_x_336:
[----:B------:R-:W-:Y:S05]  /*18c30*/  BSYNC B1 ;  /* 0x0000000000017941 */ /* 0x000fea0003800000 */
.L_x_335:
        /* <DEDUP_REMOVED lines=13> */
.L_x_338:
[----:B------:R-:W-:Y:S05]  /*18d10*/  BSYNC B1 ;  /* 0x0000000000017941 */ /* 0x000fea0003800000 */
.L_x_337:
        /* <DEDUP_REMOVED lines=13> */
.L_x_340:
[----:B------:R-:W-:Y:S05]  /*18df0*/  BSYNC B1 ;  /* 0x0000000000017941 */ /* 0x000fea0003800000 */
.L_x_339:
        /* <DEDUP_REMOVED lines=13> */
.L_x_342:
[----:B------:R-:W-:Y:S05]  /*18ed0*/  BSYNC B1 ;  /* 0x0000000000017941 */ /* 0x000fea0003800000 */
.L_x_341:
        /* <DEDUP_REMOVED lines=13> */
.L_x_344:
[----:B------:R-:W-:Y:S05]  /*18fb0*/  BSYNC B1 ;  /* 0x0000000000017941 */ /* 0x000fea0003800000 */
.L_x_343:
        /* <DEDUP_REMOVED lines=13> */
.L_x_346:
[----:B------:R-:W-:Y:S05]  /*19090*/  BSYNC B1 ;  /* 0x0000000000017941 */ /* 0x000fea0003800000 */
.L_x_345:
        /* <DEDUP_REMOVED lines=13> */
.L_x_348:
[----:B------:R-:W-:Y:S05]  /*19170*/  BSYNC B1 ;  /* 0x0000000000017941 */ /* 0x000fea0003800000 */
.L_x_347:
        /* <DEDUP_REMOVED lines=13> */
.L_x_350:
[----:B------:R-:W-:Y:S05]  /*19250*/  BSYNC B1 ;  /* 0x0000000000017941 */ /* 0x000fea0003800000 */
.L_x_349:
        /* <DEDUP_REMOVED lines=13> */
.L_x_352:
[----:B------:R-:W-:Y:S05]  /*19330*/  BSYNC B1 ;  /* 0x0000000000017941 */ /* 0x000fea0003800000 */
.L_x_351:
        /* <DEDUP_REMOVED lines=13> */
.L_x_354:
[----:B------:R-:W-:Y:S05]  /*19410*/  BSYNC B1 ;  /* 0x0000000000017941 */ /* 0x000fea0003800000 */
.L_x_353:
        /* <DEDUP_REMOVED lines=13> */
.L_x_356:
[----:B------:R-:W-:Y:S05]  /*194f0*/  BSYNC B1 ;  /* 0x0000000000017941 */ /* 0x000fea0003800000 */
.L_x_355:
        /* <DEDUP_REMOVED lines=13> */
.L_x_358:
[----:B------:R-:W-:Y:S05]  /*195d0*/  BSYNC B1 ;  /* 0x0000000000017941 */ /* 0x000fea0003800000 */
.L_x_357:
        /* <DEDUP_REMOVED lines=13> */
.L_x_360:
[----:B------:R-:W-:Y:S05]  /*196b0*/  BSYNC B1 ;  /* 0x0000000000017941 */ /* 0x000fea0003800000 */
.L_x_359:
        /* <DEDUP_REMOVED lines=13> */
.L_x_362:
[----:B------:R-:W-:Y:S05]  /*19790*/  BSYNC B1 ;  /* 0x0000000000017941 */ /* 0x000fea0003800000 */
.L_x_361:
        /* <DEDUP_REMOVED lines=13> */
.L_x_364:
[----:B------:R-:W-:Y:S05]  /*19870*/  BSYNC B1 ;  /* 0x0000000000017941 */ /* 0x000fea0003800000 */
.L_x_363:
        /* <DEDUP_REMOVED lines=13> */
.L_x_366:
[----:B------:R-:W-:Y:S05]  /*19950*/  BSYNC B1 ;  /* 0x0000000000017941 */ /* 0x000fea0003800000 */
.L_x_365:
        /* <DEDUP_REMOVED lines=13> */
.L_x_368:
[----:B------:R-:W-:Y:S05]  /*19a30*/  BSYNC B1 ;  /* 0x0000000000017941 */ /* 0x000fea0003800000 */
.L_x_367:
        /* <DEDUP_REMOVED lines=13> */
.L_x_370:
[----:B------:R-:W-:Y:S05]  /*19b10*/  BSYNC B1 ;  /* 0x0000000000017941 */ /* 0x000fea0003800000 */
.L_x_369:
        /* <DEDUP_REMOVED lines=13> */
.L_x_372:
[----:B------:R-:W-:Y:S05]  /*19bf0*/  BSYNC B1 ;  /* 0x0000000000017941 */ /* 0x000fea0003800000 */
.L_x_371:
        /* <DEDUP_REMOVED lines=13> */
.L_x_374:
[----:B------:R-:W-:Y:S05]  /*19cd0*/  BSYNC B1 ;  /* 0x0000000000017941 */ /* 0x000fea0003800000 */
.L_x_373:
        /* <DEDUP_REMOVED lines=13> */
.L_x_376:
[----:B------:R-:W-:Y:S05]  /*19db0*/  BSYNC B1 ;  /* 0x0000000000017941 */ /* 0x000fea0003800000 */
.L_x_375:
        /* <DEDUP_REMOVED lines=13> */
.L_x_378:
[----:B------:R-:W-:Y:S05]  /*19e90*/  BSYNC B1 ;  /* 0x0000000000017941 */ /* 0x000fea0003800000 */
.L_x_377:
        /* <DEDUP_REMOVED lines=13> */
.L_x_380:
[----:B------:R-:W-:Y:S05]  /*19f70*/  BSYNC B1 ;  /* 0x0000000000017941 */ /* 0x000fea0003800000 */
.L_x_379:
        /* <DEDUP_REMOVED lines=13> */
.L_x_382:
[----:B------:R-:W-:Y:S05]  /*1a050*/  BSYNC B1 ;  /* 0x0000000000017941 */ /* 0x000fea0003800000 */
.L_x_381:
        /* <DEDUP_REMOVED lines=13> */
.L_x_384:
[----:B------:R-:W-:Y:S05]  /*1a130*/  BSYNC B1 ;  /* 0x0000000000017941 */ /* 0x000fea0003800000 */
.L_x_383:
        /* <DEDUP_REMOVED lines=13> */
.L_x_386:
[----:B------:R-:W-:Y:S05]  /*1a210*/  BSYNC B1 ;  /* 0x0000000000017941 */ /* 0x000fea0003800000 */
.L_x_385:
        /* <DEDUP_REMOVED lines=13> */
.L_x_388:
[----:B------:R-:W-:Y:S05]  /*1a2f0*/  BSYNC B1 ;  /* 0x0000000000017941 */ /* 0x000fea0003800000 */
.L_x_387:
        /* <DEDUP_REMOVED lines=13> */
.L_x_390:
[----:B------:R-:W-:Y:S05]  /*1a3d0*/  BSYNC B1 ;  /* 0x0000000000017941 */ /* 0x000fea0003800000 */
.L_x_389:
        /* <DEDUP_REMOVED lines=13> */
.L_x_392:
[----:B------:R-:W-:Y:S05]  /*1a4b0*/  BSYNC B1 ;  /* 0x0000000000017941 */ /* 0x000fea0003800000 */
.L_x_391:
        /* <DEDUP_REMOVED lines=13> */
.L_x_394:
[----:B------:R-:W-:Y:S05]  /*1a590*/  BSYNC B1 ;  /* 0x0000000000017941 */ /* 0x000fea0003800000 */
.L_x_393:
        /* <DEDUP_REMOVED lines=13> */
.L_x_396:
[----:B------:R-:W-:Y:S05]  /*1a670*/  BSYNC B1 ;  /* 0x0000000000017941 */ /* 0x000fea0003800000 */
.L_x_395:
        /* <DEDUP_REMOVED lines=13> */
.L_x_398:
[----:B------:R-:W-:Y:S05]  /*1a750*/  BSYNC B1 ;  /* 0x0000000000017941 */ /* 0x000fea0003800000 */
.L_x_397:
        /* <DEDUP_REMOVED lines=13> */
.L_x_400:
[----:B------:R-:W-:Y:S05]  /*1a830*/  BSYNC B1 ;  /* 0x0000000000017941 */ /* 0x000fea0003800000 */
.L_x_399:
        /* <DEDUP_REMOVED lines=13> */
.L_x_402:
[----:B------:R-:W-:Y:S05]  /*1a910*/  BSYNC B1 ;  /* 0x0000000000017941 */ /* 0x000fea0003800000 */
.L_x_401:
        /* <DEDUP_REMOVED lines=13> */
.L_x_404:
[----:B------:R-:W-:Y:S05]  /*1a9f0*/  BSYNC B1 ;  /* 0x0000000000017941 */ /* 0x000fea0003800000 */
.L_x_403:
        /* <DEDUP_REMOVED lines=13> */
.L_x_406:
[----:B------:R-:W-:Y:S05]  /*1aad0*/  BSYNC B1 ;  /* 0x0000000000017941 */ /* 0x000fea0003800000 */
.L_x_405:
        /* <DEDUP_REMOVED lines=13> */
.L_x_408:
[----:B------:R-:W-:Y:S05]  /*1abb0*/  BSYNC B1 ;  /* 0x0000000000017941 */ /* 0x000fea0003800000 */
.L_x_407:
        /* <DEDUP_REMOVED lines=13> */
.L_x_410:
[----:B------:R-:W-:Y:S05]  /*1ac90*/  BSYNC B1 ;  /* 0x0000000000017941 */ /* 0x000fea0003800000 */
.L_x_409:
        /* <DEDUP_REMOVED lines=13> */
.L_x_412:
[----:B------:R-:W-:Y:S05]  /*1ad70*/  BSYNC B1 ;  /* 0x0000000000017941 */ /* 0x000fea0003800000 */
.L_x_411:
        /* <DEDUP_REMOVED lines=13> */
.L_x_414:
[----:B------:R-:W-:Y:S05]  /*1ae50*/  BSYNC B1 ;  /* 0x0000000000017941 */ /* 0x000fea0003800000 */
.L_x_413:
        /* <DEDUP_REMOVED lines=13> */
.L_x_416:
[----:B------:R-:W-:Y:S05]  /*1af30*/  BSYNC B1 ;  /* 0x0000000000017941 */ /* 0x000fea0003800000 */
.L_x_415:
        /* <DEDUP_REMOVED lines=13> */
.L_x_418:
[----:B------:R-:W-:Y:S05]  /*1b010*/  BSYNC B1 ;  /* 0x0000000000017941 */ /* 0x000fea0003800000 */
.L_x_417:
        /* <DEDUP_REMOVED lines=13> */
.L_x_420:
[----:B------:R-:W-:Y:S05]  /*1b0f0*/  BSYNC B1 ;  /* 0x0000000000017941 */ /* 0x000fea0003800000 */
.L_x_419:
        /* <DEDUP_REMOVED lines=13> */
.L_x_422:
[----:B------:R-:W-:Y:S05]  /*1b1d0*/  BSYNC B1 ;  /* 0x0000000000017941 */ /* 0x000fea0003800000 */
.L_x_421:
        /* <DEDUP_REMOVED lines=13> */
.L_x_424:
[----:B------:R-:W-:Y:S05]  /*1b2b0*/  BSYNC B1 ;  /* 0x0000000000017941 */ /* 0x000fea0003800000 */
.L_x_423:
        /* <DEDUP_REMOVED lines=13> */
.L_x_426:
[----:B------:R-:W-:Y:S05]  /*1b390*/  BSYNC B1 ;  /* 0x0000000000017941 */ /* 0x000fea0003800000 */
.L_x_425:
        /* <DEDUP_REMOVED lines=13> */
.L_x_428:
[----:B------:R-:W-:Y:S05]  /*1b470*/  BSYNC B1 ;  /* 0x0000000000017941 */ /* 0x000fea0003800000 */
.L_x_427:
        /* <DEDUP_REMOVED lines=13> */
.L_x_430:
[----:B------:R-:W-:Y:S05]  /*1b550*/  BSYNC B1 ;  /* 0x0000000000017941 */ /* 0x000fea0003800000 */
.L_x_429:
        /* <DEDUP_REMOVED lines=13> */
.L_x_432:
[----:B------:R-:W-:Y:S05]  /*1b630*/  BSYNC B1 ;  /* 0x0000000000017941 */ /* 0x000fea0003800000 */
.L_x_431:
        /* <DEDUP_REMOVED lines=13> */
.L_x_434:
[----:B------:R-:W-:Y:S05]  /*1b710*/  BSYNC B1 ;  /* 0x0000000000017941 */ /* 0x000fea0003800000 */
.L_x_433:
        /* <DEDUP_REMOVED lines=13> */
.L_x_436:
[----:B------:R-:W-:Y:S05]  /*1b7f0*/  BSYNC B1 ;  /* 0x0000000000017941 */ /* 0x000fea0003800000 */
.L_x_435:
        /* <DEDUP_REMOVED lines=13> */
.L_x_438:
[----:B------:R-:W-:Y:S05]  /*1b8d0*/  BSYNC B1 ;  /* 0x0000000000017941 */ /* 0x000fea0003800000 */
.L_x_437:
        /* <DEDUP_REMOVED lines=13> */
.L_x_440:
[----:B------:R-:W-:Y:S05]  /*1b9b0*/  BSYNC B1 ;  /* 0x0000000000017941 */ /* 0x000fea0003800000 */
.L_x_439:
        /* <DEDUP_REMOVED lines=13> */
.L_x_442:
[----:B------:R-:W-:Y:S05]  /*1ba90*/  BSYNC B1 ;  /* 0x0000000000017941 */ /* 0x000fea0003800000 */
.L_x_441:
        /* <DEDUP_REMOVED lines=13> */
.L_x_444:
[----:B------:R-:W-:Y:S05]  /*1bb70*/  BSYNC B1 ;  /* 0x0000000000017941 */ /* 0x000fea0003800000 */
.L_x_443:
        /* <DEDUP_REMOVED lines=13> */
.L_x_446:
[----:B------:R-:W-:Y:S05]  /*1bc50*/  BSYNC B1 ;  /* 0x0000000000017941 */ /* 0x000fea0003800000 */
.L_x_445:
        /* <DEDUP_REMOVED lines=13> */
.L_x_448:
[----:B------:R-:W-:Y:S05]  /*1bd30*/  BSYNC B1 ;  /* 0x0000000000017941 */ /* 0x000fea0003800000 */
.L_x_447:
        /* <DEDUP_REMOVED lines=13> */
.L_x_450:
[----:B------:R-:W-:Y:S05]  /*1be10*/  BSYNC B1 ;  /* 0x0000000000017941 */ /* 0x000fea0003800000 */
.L_x_449:
        /* <DEDUP_REMOVED lines=13> */
.L_x_452:
[----:B------:R-:W-:Y:S05]  /*1bef0*/  BSYNC B1 ;  /* 0x0000000000017941 */ /* 0x000fea0003800000 */
.L_x_451:
        /* <DEDUP_REMOVED lines=13> */
.L_x_454:
[----:B------:R-:W-:Y:S05]  /*1bfd0*/  BSYNC B1 ;  /* 0x0000000000017941 */ /* 0x000fea0003800000 */
.L_x_453:
        /* <DEDUP_REMOVED lines=13> */
.L_x_456:
[----:B------:R-:W-:Y:S05]  /*1c0b0*/  BSYNC B1 ;  /* 0x0000000000017941 */ /* 0x000fea0003800000 */
.L_x_455:
        /* <DEDUP_REMOVED lines=13> */
.L_x_458:
[----:B------:R-:W-:Y:S05]  /*1c190*/  BSYNC B1 ;  /* 0x0000000000017941 */ /* 0x000fea0003800000 */
.L_x_457:
        /* <DEDUP_REMOVED lines=13> */
.L_x_460:
[----:B------:R-:W-:Y:S05]  /*1c270*/  BSYNC B1 ;  /* 0x0000000000017941 */ /* 0x000fea0003800000 */
.L_x_459:
        /* <DEDUP_REMOVED lines=13> */
.L_x_462:
[----:B------:R-:W-:Y:S05]  /*1c350*/  BSYNC B1 ;  /* 0x0000000000017941 */ /* 0x000fea0003800000 */
.L_x_461:
        /* <DEDUP_REMOVED lines=13> */
.L_x_464:
[----:B------:R-:W-:Y:S05]  /*1c430*/  BSYNC B1 ;  /* 0x0000000000017941 */ /* 0x000fea0003800000 */
.L_x_463:
        /* <DEDUP_REMOVED lines=13> */
.L_x_466:
[----:B------:R-:W-:Y:S05]  /*1c510*/  BSYNC B1 ;  /* 0x0000000000017941 */ /* 0x000fea0003800000 */
.L_x_465:
        /* <DEDUP_REMOVED lines=13> */
.L_x_468:
[----:B------:R-:W-:Y:S05]  /*1c5f0*/  BSYNC B1 ;  /* 0x0000000000017941 */ /* 0x000fea0003800000 */
.L_x_467:
        /* <DEDUP_REMOVED lines=13> */
.L_x_470:
[----:B------:R-:W-:Y:S05]  /*1c6d0*/  BSYNC B1 ;  /* 0x0000000000017941 */ /* 0x000fea0003800000 */
.L_x_469:
        /* <DEDUP_REMOVED lines=13> */
.L_x_472:
[----:B------:R-:W-:Y:S05]  /*1c7b0*/  BSYNC B1 ;  /* 0x0000000000017941 */ /* 0x000fea0003800000 */
.L_x_471:
        /* <DEDUP_REMOVED lines=13> */
.L_x_474:
[----:B------:R-:W-:Y:S05]  /*1c890*/  BSYNC B1 ;  /* 0x0000000000017941 */ /* 0x000fea0003800000 */
.L_x_473:
        /* <DEDUP_REMOVED lines=13> */
.L_x_476:
[----:B------:R-:W-:Y:S05]  /*1c970*/  BSYNC B1 ;  /* 0x0000000000017941 */ /* 0x000fea0003800000 */
.L_x_475:
        /* <DEDUP_REMOVED lines=13> */
.L_x_478:
[----:B------:R-:W-:Y:S05]  /*1ca50*/  BSYNC B1 ;  /* 0x0000000000017941 */ /* 0x000fea0003800000 */
.L_x_477:
        /* <DEDUP_REMOVED lines=13> */
.L_x_480:
[----:B------:R-:W-:Y:S05]  /*1cb30*/  BSYNC B1 ;  /* 0x0000000000017941 */ /* 0x000fea0003800000 */
.L_x_479:
        /* <DEDUP_REMOVED lines=13> */
.L_x_482:
[----:B------:R-:W-:Y:S05]  /*1cc10*/  BSYNC B1 ;  /* 0x0000000000017941 */ /* 0x000fea0003800000 */
.L_x_481:
        /* <DEDUP_REMOVED lines=13> */
.L_x_484:
[----:B------:R-:W-:Y:S05]  /*1ccf0*/  BSYNC B1 ;  /* 0x0000000000017941 */ /* 0x000fea0003800000 */
.L_x_483:
        /* <DEDUP_REMOVED lines=13> */
.L_x_486:
[----:B------:R-:W-:Y:S05]  /*1cdd0*/  BSYNC B1 ;  /* 0x0000000000017941 */ /* 0x000fea0003800000 */
.L_x_485:
        /* <DEDUP_REMOVED lines=13> */
.L_x_488:
[----:B------:R-:W-:Y:S05]  /*1ceb0*/  BSYNC B1 ;  /* 0x0000000000017941 */ /* 0x000fea0003800000 */
.L_x_487:
        /* <DEDUP_REMOVED lines=13> */
.L_x_490:
[----:B------:R-:W-:Y:S05]  /*1cf90*/  BSYNC B1 ;  /* 0x0000000000017941 */ /* 0x000fea0003800000 */
.L_x_489:
        /* <DEDUP_REMOVED lines=13> */
.L_x_492:
[----:B------:R-:W-:Y:S05]  /*1d070*/  BSYNC B1 ;  /* 0x0000000000017941 */ /* 0x000fea0003800000 */
.L_x_491:
        /* <DEDUP_REMOVED lines=13> */
.L_x_494:
[----:B------:R-:W-:Y:S05]  /*1d150*/  BSYNC B1 ;  /* 0x0000000000017941 */ /* 0x000fea0003800000 */
.L_x_493:
        /* <DEDUP_REMOVED lines=13> */
.L_x_496:
[----:B------:R-:W-:Y:S05]  /*1d230*/  BSYNC B1 ;  /* 0x0000000000017941 */ /* 0x000fea0003800000 */
.L_x_495:
        /* <DEDUP_REMOVED lines=13> */
.L_x_498:
[----:B------:R-:W-:Y:S05]  /*1d310*/  BSYNC B1 ;  /* 0x0000000000017941 */ /* 0x000fea0003800000 */
.L_x_497:
        /* <DEDUP_REMOVED lines=13> */
.L_x_500:
[----:B------:R-:W-:Y:S05]  /*1d3f0*/  BSYNC B1 ;  /* 0x0000000000017941 */ /* 0x000fea0003800000 */
.L_x_499:
        /* <DEDUP_REMOVED lines=13> */
.L_x_502:
[----:B------:R-:W-:Y:S05]  /*1d4d0*/  BSYNC B1 ;  /* 0x0000000000017941 */ /* 0x000fea0003800000 */
.L_x_501:
        /* <DEDUP_REMOVED lines=13> */
.L_x_504:
[----:B------:R-:W-:Y:S05]  /*1d5b0*/  BSYNC B1 ;  /* 0x0000000000017941 */ /* 0x000fea0003800000 */
.L_x_503:
        /* <DEDUP_REMOVED lines=13> */
.L_x_506:
[----:B------:R-:W-:Y:S05]  /*1d690*/  BSYNC B1 ;  /* 0x0000000000017941 */ /* 0x000fea0003800000 */
.L_x_505:
        /* <DEDUP_REMOVED lines=13> */
.L_x_508:
[----:B------:R-:W-:Y:S05]  /*1d770*/  BSYNC B1 ;  /* 0x0000000000017941 */ /* 0x000fea0003800000 */
.L_x_507:
        /* <DEDUP_REMOVED lines=13> */
.L_x_510:
[----:B------:R-:W-:Y:S05]  /*1d850*/  BSYNC B1 ;  /* 0x0000000000017941 */ /* 0x000fea0003800000 */
.L_x_509:
        /* <DEDUP_REMOVED lines=13> */
.L_x_512:
[----:B------:R-:W-:Y:S05]  /*1d930*/  BSYNC B1 ;  /* 0x0000000000017941 */ /* 0x000fea0003800000 */
.L_x_511:
        /* <DEDUP_REMOVED lines=13> */
.L_x_514:
[----:B------:R-:W-:Y:S05]  /*1da10*/  BSYNC B1 ;  /* 0x0000000000017941 */ /* 0x000fea0003800000 */
.L_x_513:
        /* <DEDUP_REMOVED lines=13> */
.L_x_516:
[----:B------:R-:W-:Y:S05]  /*1daf0*/  BSYNC B1 ;  /* 0x0000000000017941 */ /* 0x000fea0003800000 */
.L_x_515:
        /* <DEDUP_REMOVED lines=13> */
.L_x_518:
[----:B------:R-:W-:Y:S05]  /*1dbd0*/  BSYNC B1 ;  /* 0x0000000000017941 */ /* 0x000fea0003800000 */
.L_x_517:
        /* <DEDUP_REMOVED lines=13> */
.L_x_520:
[----:B------:R-:W-:Y:S05]  /*1dcb0*/  BSYNC B1 ;  /* 0x0000000000017941 */ /* 0x000fea0003800000 */
.L_x_519:
        /* <DEDUP_REMOVED lines=13> */
.L_x_522:
[----:B------:R-:W-:Y:S05]  /*1dd90*/  BSYNC B1 ;  /* 0x0000000000017941 */ /* 0x000fea0003800000 */
.L_x_521:
        /* <DEDUP_REMOVED lines=13> */
.L_x_524:
[----:B------:R-:W-:Y:S05]  /*1de70*/  BSYNC B1 ;  /* 0x0000000000017941 */ /* 0x000fea0003800000 */
.L_x_523:
        /* <DEDUP_REMOVED lines=13> */
.L_x_526:
[----:B------:R-:W-:Y:S05]  /*1df50*/  BSYNC B1 ;  /* 0x0000000000017941 */ /* 0x000fea0003800000 */
.L_x_525:
        /* <DEDUP_REMOVED lines=13> */
.L_x_528:
[----:B------:R-:W-:Y:S05]  /*1e030*/  BSYNC B1 ;  /* 0x0000000000017941 */ /* 0x000fea0003800000 */
.L_x_527:
        /* <DEDUP_REMOVED lines=13> */
.L_x_530:
[----:B------:R-:W-:Y:S05]  /*1e110*/  BSYNC B1 ;  /* 0x0000000000017941 */ /* 0x000fea0003800000 */
.L_x_529:
        /* <DEDUP_REMOVED lines=13> */
.L_x_532:
[----:B------:R-:W-:Y:S05]  /*1e1f0*/  BSYNC B1 ;  /* 0x0000000000017941 */ /* 0x000fea0003800000 */
.L_x_531:
        /* <DEDUP_REMOVED lines=13> */
.L_x_534:
[----:B------:R-:W-:Y:S05]  /*1e2d0*/  BSYNC B1 ;  /* 0x0000000000017941 */ /* 0x000fea0003800000 */
.L_x_533:
        /* <DEDUP_REMOVED lines=13> */
.L_x_536:
[----:B------:R-:W-:Y:S05]  /*1e3b0*/  BSYNC B1 ;  /* 0x0000000000017941 */ /* 0x000fea0003800000 */
.L_x_535:
        /* <DEDUP_REMOVED lines=13> */
.L_x_538:
[----:B------:R-:W-:Y:S05]  /*1e490*/  BSYNC B1 ;  /* 0x0000000000017941 */ /* 0x000fea0003800000 */
.L_x_537:
        /* <DEDUP_REMOVED lines=13> */
.L_x_540:
[----:B------:R-:W-:Y:S05]  /*1e570*/  BSYNC B1 ;  /* 0x0000000000017941 */ /* 0x000fea0003800000 */
.L_x_539:
[----:B--234-:R-:W2:Y:S01]  /*1e580*/  LDL.LU R3, [R1+0x448] ;  /* 0x0004480001037983 */ /* 0x01cea20000300800 */
[----:B-----5:R-:W-:Y:S01]  /*1e590*/  LOP3.LUT R6, R6, 0xff, RZ, 0xc0, !PT ;  /* 0x000000ff06067812 */ /* 0x020fe200078ec0ff */
[----:B------:R-:W-:Y:S01]  /*1e5a0*/  BSSY B1, `(.L_x_541) ;  /* 0x000000b000017945 */ /* 0x000fe20003800000 */
[----:B------:R-:W-:Y:S02]  /*1e5b0*/  ISETP.LT.OR P2, PT, R0, 0xf9, !P1 ;  /* 0x000000f90000780c */ /* 0x000fe40004f41670 */
[----:B------:R-:W-:Y:S02]  /*1e5c0*/  F2FP.F16.E5M2.UNPACK_B R6, R6 ;  /* 0x00000006ff06723e */ /* 0x000fe400020004ff */
[----:B------:R-:W-:-:S03]  /*1e5d0*/  PRMT R2, RZ, 0x7610, R2 ;  /* 0x00007610ff027816 */ /* 0x000fc60000000002 */
[----:B------:R-:W-:-:S05]  /*1e5e0*/  HADD2.F32 R6, -RZ, R6.H0_H0 ;  /* 0x20000006ff067230 */ /* 0x000fca0000004100 */
[----:B------:R-:W-:-:S04]  /*1e5f0*/  FMUL R6, R6, UR23 ;  /* 0x0000001706067c20 */ /* 0x000fc80008400000 */
[----:B--2---:R-:W-:-:S05]  /*1e600*/  FFMA R6, R3, UR22, R6 ;  /* 0x0000001603067c23 */ /* 0x004fca0008000006 */
[----:B------:R-:W-:-:S05]  /*1e610*/  F2FP.SATFINITE.E5M2.F32.PACK_AB_MERGE_C R3, RZ, R6, RZ ;  /* 0x00000006ff03723e */ /* 0x000fca00048060ff */
[----:B------:R2:W-:Y:S01]  /*1e620*/  @!P0 STG.E.U8 desc[UR20][R30.64+0xf9], R3 ;  /* 0x0000f9031e008986 */ /* 0x0005e2000c101114 */
[----:B------:R-:W-:Y:S05]  /*1e630*/  @P2 BRA `(.L_x_542) ;  /* 0x0000000000042947 */ /* 0x000fea0003800000 */
[----:B------:R3:W5:Y:S02]  /*1e640*/  LDG.E.U8 R2, desc[UR20][R4.64+0xf8] ;  /* 0x0000f81404027981 */ /* 0x000764000c1e1100 */
.L_x_542:
[----:B------:R-:W-:Y:S05]  /*1e650*/  BSYNC B1 ;  /* 0x0000000000017941 */ /* 0x000fea0003800000 */
.L_x_541:
[----:B--2---:R-:W2:Y:S01]  /*1e660*/  LDL.LU R3, [R1+0x44c] ;  /* 0x00044c0001037983 */ /* 0x004ea20000300800 */
        /* <DEDUP_REMOVED lines=12> */
.L_x_544:
[----:B------:R-:W-:Y:S05]  /*1e730*/  BSYNC B1 ;  /* 0x0000000000017941 */ /* 0x000fea0003800000 */
.L_x_543:
[----:B------:R-:W-:Y:S05]  /*1e740*/  @P1 BRA `(.L_x_545) ;  /* 0x0000004800881947 */ /* 0x000fea0003800000 */
[----:B------:R-:W2:Y:S01]  /*1e750*/  LDL.LU R2, [R1+0x450] ;  /* 0x0004500001027983 */ /* 0x000ea20000300800 */
[----:B-----5:R-:W-:-:S04]  /*1e760*/  LOP3.LUT R0, R0, 0xff, RZ, 0xc0, !PT ;  /* 0x000000ff00007812 */ /* 0x020fc800078ec0ff */
[----:B------:R-:W-:-:S05]  /*1e770*/  F2FP.F16.E5M2.UNPACK_B R0, R0 ;  /* 0x00000000ff00723e */ /* 0x000fca00020004ff */
[----:B------:R-:W-:-:S05]  /*1e780*/  HADD2.F32 R0, -RZ, R0.H0_H0 ;  /* 0x20000000ff007230 */ /* 0x000fca0000004100 */
[----:B------:R-:W-:-:S04]  /*1e790*/  FMUL R0, R0, UR23 ;  /* 0x0000001700007c20 */ /* 0x000fc80008400000 */
[----:B--2---:R-:W-:-:S05]  /*1e7a0*/  FFMA R0, R2, UR22, R0 ;  /* 0x0000001602007c23 */ /* 0x004fca0008000000 */
[----:B------:R-:W-:-:S05]  /*1e7b0*/  F2FP.SATFINITE.E5M2.F32.PACK_AB_MERGE_C R3, RZ, R0, RZ ;  /* 0x00000000ff03723e */ /* 0x000fca00048060ff */
[----:B------:R2:W-:Y:S01]  /*1e7c0*/  STG.E.U8 desc[UR20][R28.64+0xf9], R3 ;  /* 0x0000f9031c007986 */ /* 0x0005e2000c101114 */
[----:B------:R-:W-:Y:S05]  /*1e7d0*/  BRA `(.L_x_545) ;  /* 0x0000004800647947 */ /* 0x000fea0003800000 */
.L_x_32:
[----:B------:R-:W-:Y:S01]  /*1e7e0*/  ISETP.GE.AND P3, PT, R34, 0x1, PT ;  /* 0x000000012200780c */ /* 0x000fe20003f66270 */
[----:B------:R-:W-:Y:S01]  /*1e7f0*/  FMUL R3, R3, UR22 ;  /* 0x0000001603037c20 */ /* 0x000fe20008400000 */
[----:B------:R-:W3:Y:S02]  /*1e800*/  LDL.LU R2, [R1+0x200] ;  /* 0x0002000001027983 */ /* 0x000ee40000300800 */
[----:B------:R-:W-:Y:S02]  /*1e810*/  ISETP.LT.OR P0, PT, R0, 0x1, !P3 ;  /* 0x000000010000780c */ /* 0x000fe40005f01670 */
[----:B------:R-:W-:Y:S01]  /*1e820*/  F2FP.SATFINITE.E5M2.F32.PACK_AB_MERGE_C R3, RZ, R3, RZ ;  /* 0x00000003ff03723e */ /* 0x000fe200048060ff */
[----:B------:R-:W-:Y:S01]  /*1e830*/  FMUL R4, R4, UR22 ;  /* 0x0000001604047c20 */ /* 0x000fe20008400000 */
[----:B------:R-:W-:Y:S01]  /*1e840*/  ISETP.GE.AND P2, PT, R34, 0x9, PT ;  /* 0x000000092200780c */ /* 0x000fe20003f46270 */
[----:B------:R-:W-:Y:S01]  /*1e850*/  FMUL R5, R5, UR22 ;  /* 0x0000001605057c20 */ /* 0x000fe20008400000 */
[----:B------:R-:W-:Y:S01]  /*1e860*/  ISETP.LT.OR P1, PT, R0, 0x9, !P3 ;  /* 0x000000090000780c */ /* 0x000fe20005f21670 */
[----:B------:R-:W-:Y:S01]  /*1e870*/  FMUL R6, R6, UR22 ;  /* 0x0000001606067c20 */ /* 0x000fe20008400000 */
[----:B------:R-:W-:Y:S01]  /*1e880*/  FMUL R7, R7, UR22 ;  /* 0x0000001607077c20 */ /* 0x000fe20008400000 */
[----:B------:R-:W-:Y:S01]  /*1e890*/  FMUL R8, R8, UR22 ;  /* 0x0000001608087c20 */ /* 0x000fe20008400000 */
[----:B------:R-:W-:Y:S01]  /*1e8a0*/  FMUL R9, R9, UR22 ;  /* 0x0000001609097c20 */ /* 0x000fe20008400000 */
[----:B------:R-:W-:Y:S01]  /*1e8b0*/  FMUL R10, R10, UR22 ;  /* 0x000000160a0a7c20 */ /* 0x000fe20008400000 */
[----:B------:R-:W-:Y:S01]  /*1e8c0*/  FMUL R11, R11, UR22 ;  /* 0x000000160b0b7c20 */ /* 0x000fe20008400000 */
[----:B------:R0:W-:Y:S01]  /*1e8d0*/  @!P0 STG.E.U8 desc[UR20][R24.64], R3 ;  /* 0x0000000318008986 */ /* 0x0001e2000c101114 */
[----:B------:R-:W-:-:S02]  /*1e8e0*/  ISETP.LT.OR P0, PT, R0, 0x2, !P3 ;  /* 0x000000020000780c */ /* 0x000fc40005f01670 */
[----:B------:R-:W-:Y:S01]  /*1e8f0*/  F2FP.SATFINITE.E5M2.F32.PACK_AB_MERGE_C R4, RZ, R4, RZ ;  /* 0x00000004ff04723e */ /* 0x000fe200048060ff */
[----:B------:R-:W-:Y:S01]  /*1e900*/  FMUL R12, R12, UR22 ;  /* 0x000000160c0c7c20 */ /* 0x000fe20008400000 */
[----:B------:R-:W-:Y:S01]  /*1e910*/  F2FP.SATFINITE.E5M2.F32.PACK_AB_MERGE_C R5, RZ, R5, RZ ;  /* 0x00000005ff05723e */ /* 0x000fe200048060ff */
[----:B------:R-:W-:Y:S01]  /*1e920*/  FMUL R13, R13, UR22 ;  /* 0x000000160d0d7c20 */ /* 0x000fe20008400000 */
[----:B------:R-:W-:Y:S01]  /*1e930*/  FMUL R14, R14, UR22 ;  /* 0x000000160e0e7c20 */ /* 0x000fe20008400000 */
[----:B------:R-:W-:Y:S01]  /*1e940*/  FMUL R15, R15, UR22 ;  /* 0x000000160f0f7c20 */ /* 0x000fe20008400000 */
[----:B------:R-:W-:Y:S01]  /*1e950*/  FMUL R16, R16, UR22 ;  /* 0x0000001610107c20 */ /* 0x000fe20008400000 */
[----:B------:R-:W-:Y:S01]  /*1e960*/  FMUL R17, R17, UR22 ;  /* 0x0000001611117c20 */ /* 0x000fe20008400000 */
[----:B------:R-:W-:Y:S01]  /*1e970*/  FMUL R18, R18, UR22 ;  /* 0x0000001612127c20 */ /* 0x000fe20008400000 */
[----:B------:R-:W-:Y:S01]  /*1e980*/  FMUL R19, R19, UR22 ;  /* 0x0000001613137c20 */ /* 0x000fe20008400000 */
[----:B------:R-:W-:Y:S01]  /*1e990*/  FMUL R20, R20, UR22 ;  /* 0x0000001614147c20 */ /* 0x000fe20008400000 */
[----:B------:R-:W-:Y:S01]  /*1e9a0*/  @!P0 STG.E.U8 desc[UR20][R24.64+0x1], R4 ;  /* 0x0000010418008986 */ /* 0x000fe2000c101114 */
[----:B------:R-:W-:-:S02]  /*1e9b0*/  ISETP.LT.OR P0, PT, R0, 0x1, !P2 ;  /* 0x000000010000780c */ /* 0x000fc40005701670 */
[----:B------:R-:W-:Y:S01]  /*1e9c0*/  F2FP.SATFINITE.E5M2.F32.PACK_AB_MERGE_C R6, RZ, R6, RZ ;  /* 0x00000006ff06723e */ /* 0x000fe200048060ff */
[----:B------:R-:W-:Y:S01]  /*1e9d0*/  FMUL R21, R21, UR22 ;  /* 0x0000001615157c20 */ /* 0x000fe20008400000 */
[----:B------:R-:W4:Y:S09]  /*1e9e0*/  LDL.LU R41, [R1+0x204] ;  /* 0x0002040001297983 */ /* 0x000f320000300800 */
[----:B------:R1:W-:Y:S01]  /*1e9f0*/  @!P0 STG.E.U8 desc[UR20][R26.64], R5 ;  /* 0x000000051a008986 */ /* 0x0003e2000c101114 */
[----:B------:R-:W-:-:S02]  /*1ea00*/  ISETP.LT.OR P0, PT, R0, 0x2, !P2 ;  /* 0x000000020000780c */ /* 0x000fc40005701670 */
[----:B------:R-:W-:Y:S01]  /*1ea10*/  F2FP.SATFINITE.E5M2.F32.PACK_AB_MERGE_C R7, RZ, R7, RZ ;  /* 0x00000007ff07723e */ /* 0x000fe200048060ff */
[----:B------:R-:W5:Y:S01]  /*1ea20*/  LDL.LU R39, [R1+0x208] ;  /* 0x0002080001277983 */ /* 0x000f620000300800 */
[----:B------:R-:W-:Y:S02]  /*1ea30*/  F2FP.SATFINITE.E5M2.F32.PACK_AB_MERGE_C R8, RZ, R8, RZ ;  /* 0x00000008ff08723e */ /* 0x000fe400048060ff */
[----:B------:R-:W-:Y:S01]  /*1ea40*/  F2FP.SATFINITE.E5M2.F32.PACK_AB_MERGE_C R9, RZ, R9, RZ ;  /* 0x00000009ff09723e */ /* 0x000fe200048060ff */
[----:B------:R-:W-:Y:S01]  /*1ea50*/  FMUL R22, R22, UR22 ;  /* 0x0000001616167c20 */ /* 0x000fe20008400000 */
[C---:B------:R-:W-:Y:S01]  /*1ea60*/  ISETP.LT.OR P5, PT, R0.reuse, 0xa, !P2 ;  /* 0x0000000a0000780c */ /* 0x040fe200057a1670 */
[----:B------:R-:W2:Y:S04]  /*1ea70*/  LDL.LU R35, [R1+0x20c] ;  /* 0x00020c0001237983 */ /* 0x000ea80000300800 */
[----:B------:R-:W-:Y:S01]  /*1ea80*/  @!P0 STG.E.U8 desc[UR20][R26.64+0x1], R6 ;  /* 0x000001061a008986 */ /* 0x000fe2000c101114 */
[----:B------:R-:W-:-:S03]  /*1ea90*/  ISETP.LT.OR P0, PT, R0, 0xa, !P3 ;  /* 0x0000000a0000780c */ /* 0x000fc60005f01670 */
[----:B------:R-:W-:Y:S01]  /*1eaa0*/  @!P1 STG.E.U8 desc[UR20][R24.64+0x8], R7 ;  /* 0x0000080718009986 */ /* 0x000fe2000c101114 */
[----:B------:R-:W-:Y:S02]  /*1eab0*/  ISETP.LT.OR P1, PT, R0, 0x9, !P2 ;  /* 0x000000090000780c */ /* 0x000fe40005721670 */
[----:B------:R-:W-:Y:S01]  /*1eac0*/  F2FP.SATFINITE.E5M2.F32.PACK_AB_MERGE_C R10, RZ, R10, RZ ;  /* 0x0000000aff0a723e */ /* 0x000fe200048060ff */
[----:B------:R-:W-:Y:S01]  /*1ead0*/  FMUL R152, R152, UR22 ;  /* 0x0000001698987c20 */ /* 0x000fe20008400000 */
[----:B------:R-:W-:Y:S01]  /*1eae0*/  F2FP.SATFINITE.E5M2.F32.PACK_AB_MERGE_C R11, RZ, R11, RZ ;  /* 0x0000000bff0b723e */ /* 0x000fe200048060ff */
[----:B------:R-:W5:Y:S04]  /*1eaf0*/  LDL.LU R33, [R1+0x210] ;  /* 0x0002100001217983 */ /* 0x000f680000300800 */
[----:B------:R-:W-:Y:S01]  /*1eb00*/  @!P0 STG.E.U8 desc[UR20][R24.64+0x9], R8 ;  /* 0x0000090818008986 */ /* 0x000fe2000c101114 */
[----:B------:R-:W-:-:S03]  /*1eb10*/  ISETP.LT.OR P0, PT, R0, 0x11, !P3 ;  /* 0x000000110000780c */ /* 0x000fc60005f01670 */
[----:B------:R-:W-:Y:S01]  /*1eb20*/  @!P1 STG.E.U8 desc[UR20][R26.64+0x8], R9 ;  /* 0x000008091a009986 */ /* 0x000fe2000c101114 */
[C---:B------:R-:W-:Y:S02]  /*1eb30*/  ISETP.LT.OR P1, PT, R0.reuse, 0x12, !P3 ;  /* 0x000000120000780c */ /* 0x040fe40005f21670 */
[----:B------:R-:W-:Y:S01]  /*1eb40*/  F2FP.SATFINITE.E5M2.F32.PACK_AB_MERGE_C R12, RZ, R12, RZ ;  /* 0x0000000cff0c723e */ /* 0x000fe200048060ff */
[----:B------:R-:W-:Y:S01]  /*1eb50*/  @!P5 STG.E.U8 desc[UR20][R26.64+0x9], R10 ;  /* 0x0000090a1a00d986 */ /* 0x000fe2000c101114 */
[C---:B------:R-:W-:Y:S02]  /*1eb60*/  ISETP.LT.OR P5, PT, R0.reuse, 0x11, !P2 ;  /* 0x000000110000780c */ /* 0x040fe400057a1670 */
[----:B------:R-:W-:Y:S01]  /*1eb70*/  F2FP.SATFINITE.E5M2.F32.PACK_AB_MERGE_C R13, RZ, R13, RZ ;  /* 0x0000000dff0d723e */ /* 0x000fe200048060ff */
[----:B------:R-:W5:Y:S01]  /*1eb80*/  LDL.LU R32, [R1+0x214] ;  /* 0x0002140001207983 */ /* 0x000f620000300800 */
[----:B------:R-:W-:Y:S01]  /*1eb90*/  F2FP.SATFINITE.E5M2.F32.PACK_AB_MERGE_C R14, RZ, R14, RZ ;  /* 0x0000000eff0e723e */ /* 0x000fe200048060ff */
[----:B------:R-:W-:Y:S01]  /*1eba0*/  FMUL R23, R23, UR22 ;  /* 0x0000001617177c20 */ /* 0x000fe20008400000 */
[----:B------:R-:W-:Y:S01]  /*1ebb0*/  F2FP.SATFINITE.E5M2.F32.PACK_AB_MERGE_C R15, RZ, R15, RZ ;  /* 0x0000000fff0f723e */ /* 0x000fe200048060ff */
[----:B------:R-:W-:Y:S01]  /*1ebc0*/  @!P0 STG.E.U8 desc[UR20][R24.64+0x10], R11 ;  /* 0x0000100b18008986 */ /* 0x000fe2000c101114 */
[C---:B------:R-:W-:Y:S01]  /*1ebd0*/  ISETP.LT.OR P0, PT, R0.reuse, 0x12, !P2 ;  /* 0x000000120000780c */ /* 0x040fe20005701670 */
[----:B------:R-:W-:Y:S01]  /*1ebe0*/  FMUL R153, R153, UR22 ;  /* 0x0000001699997c20 */ /* 0x000fe20008400000 */
[----:B------:R-:W-:Y:S01]  /*1ebf0*/  F2FP.SATFINITE.E5M2.F32.PACK_AB_MERGE_C R16, RZ, R16, RZ ;  /* 0x00000010ff10723e */ /* 0x000fe200048060ff */
[----:B------:R-:W-:Y:S01]  /*1ec00*/  @!P1 STG.E.U8 desc[UR20][R24.64+0x11], R12 ;  /* 0x0000110c18009986 */ /* 0x000fe2000c101114 */
[----:B------:R-:W-:Y:S01]  /*1ec10*/  ISETP.LT.OR P1, PT, R0, 0x19, !P3 ;  /* 0x000000190000780c */ /* 0x000fe20005f21670 */
[----:B------:R-:W-:Y:S01]  /*1ec20*/  FMUL R154, R154, UR22 ;  /* 0x000000169a9a7c20 */ /* 0x000fe20008400000 */
[----:B------:R-:W-:Y:S01]  /*1ec30*/  F2FP.SATFINITE.E5M2.F32.PACK_AB_MERGE_C R17, RZ, R17, RZ ;  /* 0x00000011ff11723e */ /* 0x000fe200048060ff */
[----:B------:R-:W-:Y:S01]  /*1ec40*/  @!P5 STG.E.U8 desc[UR20][R26.64+0x10], R13 ;  /* 0x0000100d1a00d986 */ /* 0x000fe2000c101114 */
[----:B------:R-:W-:Y:S01]  /*1ec50*/  ISETP.LT.OR P5, PT, R0, 0x1a, !P3 ;  /* 0x0000001a0000780c */ /* 0x000fe20005fa1670 */
[----:B------:R-:W-:Y:S01]  /*1ec60*/  FMUL R156, R156, UR22 ;  /* 0x000000169c9c7c20 */ /* 0x000fe20008400000 */
        /* <DEDUP_REMOVED lines=20> */
[C---:B------:R-:W-:Y:S01]  /*1edb0*/  ISETP.LT.OR P6, PT, R0.reuse, 0x2a, !P2 ;  /* 0x0000002a0000780c */ /* 0x040fe200057c1670 */
        /* <DEDUP_REMOVED lines=36> */
[----:B------:R-:W-:Y:S01]  /*1f000*/  @!P6 STG.E.U8 desc[UR20][R26.64+0x29], R154 ;  /* 0x0000299a1a00e986 */ /* 0x000fe2000c101114 */
[C---:B------:R-:W-:Y:S01]  /*1f010*/  ISETP.LT.OR P6, PT, R0.reuse, 0x32, !P2 ;  /* 0x000000320000780c */ /* 0x040fe200057c1670 */
        /* <DEDUP_REMOVED lines=21> */
[----:B0-----:R-:W-:Y:S01]  /*1f170*/  F2FP.SATFINITE.E5M2.F32.PACK_AB_MERGE_C R3, RZ, R168, RZ ;  /* 0x000000a8ff03723e */ /* 0x001fe200048060ff */
        /* <DEDUP_REMOVED lines=11> */
[----:B-1----:R-:W-:Y:S01]  /*1f230*/  F2FP.SATFINITE.E5M2.F32.PACK_AB_MERGE_C R5, RZ, R170, RZ ;  /* 0x000000aaff05723e */ /* 0x002fe200048060ff */
        /* <DEDUP_REMOVED lines=20> */
[----:B------:R0:W-:Y:S01]  /*1f380*/  @!P1 STG.E.U8 desc[UR20][R24.64+0x49], R3 ;  /* 0x0000490318009986 */ /* 0x0001e2000c101114 */
[----:B------:R-:W-:Y:S01]  /*1f390*/  ISETP.LT.OR P1, PT, R0, 0x52, !P3 ;  /* 0x000000520000780c */ /* 0x000fe20005f21670 */
[----:B------:R-:W-:Y:S01]  /*1f3a0*/  FMUL R186, R186, UR22 ;  /* 0x00000016baba7c20 */ /* 0x000fe20008400000 */
[----:B------:R-:W-:Y:S01]  /*1f3b0*/  F2FP.SATFINITE.E5M2.F32.PACK_AB_MERGE_C R181, RZ, R181, RZ ;  /* 0x000000b5ffb5723e */ /* 0x000fe200048060ff */
[----:B------:R-:W-:Y:S01]  /*1f3c0*/  @!P5 STG.E.U8 desc[UR20][R26.64+0x48], R169 ;  /* 0x000048a91a00d986 */ /* 0x000fe2000c101114 */
[----:B------:R-:W-:Y:S01]  /*1f3d0*/  ISETP.LT.OR P5, PT, R0, 0x51, !P2 ;  /* 0x000000510000780c */ /* 0x000fe200057a1670 */
[----:B------:R-:W-:Y:S01]  /*1f3e0*/  FMUL R188, R188, UR22 ;  /* 0x00000016bcbc7c20 */ /* 0x000fe20008400000 */
[----:B------:R-:W-:Y:S01]  /*1f3f0*/  F2FP.SATFINITE.E5M2.F32.PACK_AB_MERGE_C R183, RZ, R183, RZ ;  /* 0x000000b7ffb7723e */ /* 0x000fe200048060ff */
[----:B------:R1:W-:Y:S01]  /*1f400*/  @!P6 STG.E.U8 desc[UR20][R26.64+0x49], R5 ;  /* 0x000049051a00e986 */ /* 0x0003e2000c101114 */
[C---:B------:R-:W-:Y:S01]  /*1f410*/  ISETP.LT.OR P6, PT, R0.reuse, 0x52, !P2 ;  /* 0x000000520000780c */ /* 0x040fe200057c1670 */
[----:B------:R-:W-:Y:S01]  /*1f420*/  FMUL R187, R187, UR22 ;  /* 0x00000016bbbb7c20 */ /* 0x000fe20008400000 */
[----:B------:R-:W-:Y:S01]  /*1f430*/  F2FP.SATFINITE.E5M2.F32.PACK_AB_MERGE_C R185, RZ, R185, RZ ;  /* 0x000000b9ffb9723e */ /* 0x000fe200048060ff */
[----:B------:R-:W-:Y:S01]  /*1f440*/  @!P0 STG.E.U8 desc[UR20][R24.64+0x50], R171 ;  /* 0x000050ab18008986 */ /* 0x000fe2000c101114 */
[----:B0-----:R-:W-:Y:S01]  /*1f450*/  F2FP.SATFINITE.E5M2.F32.PACK_AB_MERGE_C R3, RZ, R172, RZ ;  /* 0x000000acff03723e */ /* 0x001fe200048060ff */
[----:B------:R-:W-:Y:S01]  /*1f460*/  FMUL R189, R189, UR22 ;  /* 0x00000016bdbd7c20 */ /* 0x000fe20008400000 */
[----:B------:R-:W-:Y:S01]  /*1f470*/  ISETP.LT.OR P0, PT, R0, 0x59, !P3 ;  /* 0x000000590000780c */ /* 0x000fe20005f01670 */
[----:B------:R-:W-:Y:S01]  /*1f480*/  FMUL R190, R190, UR22 ;  /* 0x00000016bebe7c20 */ /* 0x000fe20008400000 */
[----:B------:R-:W-:Y:S01]  /*1f490*/  FMUL R192, R192, UR22 ;  /* 0x00000016c0c07c20 */ /* 0x000fe20008400000 */
[----:B------:R0:W-:Y:S01]  /*1f4a0*/  @!P1 STG.E.U8 desc[UR20][R24.64+0x51], R3 ;  /* 0x0000510318009986 */ /* 0x0001e2000c101114 */
[C---:B------:R-:W-:Y:S01]  /*1f4b0*/  ISETP.LT.OR P1, PT, R0.reuse, 0x5a, !P3 ;  /* 0x0000005a0000780c */ /* 0x040fe20005f21670 */
[----:B------:R-:W-:Y:S01]  /*1f4c0*/  FMUL R191, R191, UR22 ;  /* 0x00000016bfbf7c20 */ /* 0x000fe20008400000 */
[----:B-1----:R-:W-:Y:S01]  /*1f4d0*/  F2FP.SATFINITE.E5M2.F32.PACK_AB_MERGE_C R5, RZ, R174, RZ ;  /* 0x000000aeff05723e */ /* 0x002fe200048060ff */
        /* <DEDUP_REMOVED lines=9> */
[----:B0-----:R-:W-:Y:S01]  /*1f570*/  F2FP.SATFINITE.E5M2.F32.PACK_AB_MERGE_C R3, RZ, R176, RZ ;  /* 0x000000b0ff03723e */ /* 0x001fe200048060ff */
[----:B------:R-:W-:Y:S01]  /*1f580*/  FMUL R196, R196, UR22 ;  /* 0x00000016c4c47c20 */ /* 0x000fe20008400000 */
[C---:B------:R-:W-:Y:S01]  /*1f590*/  ISETP.LT.OR P0, PT, R0.reuse, 0x61, !P3 ;  /* 0x000000610000780c */ /* 0x040fe20005f01670 */
[----:B------:R-:W-:Y:S01]  /*1f5a0*/  FMUL R195, R195, UR22 ;  /* 0x00000016c3c37c20 */ /* 0x000fe20008400000 */
[----:B------:R-:W-:Y:S01]  /*1f5b0*/  F2FP.SATFINITE.E5M2.F32.PACK_AB_MERGE_C R191, RZ, R191, RZ ;  /* 0x000000bfffbf723e */ /* 0x000fe200048060ff */
[----:B------:R0:W-:Y:S01]  /*1f5c0*/  @!P1 STG.E.U8 desc[UR20][R24.64+0x59], R3 ;  /* 0x0000590318009986 */ /* 0x0001e2000c101114 */
[C---:B------:R-:W-:Y:S01]  /*1f5d0*/  ISETP.LT.OR P1, PT, R0.reuse, 0x62, !P3 ;  /* 0x000000620000780c */ /* 0x040fe20005f21670 */
[----:B------:R-:W-:Y:S01]  /*1f5e0*/  FMUL R197, R197, UR22 ;  /* 0x00000016c5c57c20 */ /* 0x000fe20008400000 */
[----:B-1----:R-:W-:Y:S01]  /*1f5f0*/  F2FP.SATFINITE.E5M2.F32.PACK_AB_MERGE_C R5, RZ, R178, RZ ;  /* 0x000000b2ff05723e */ /* 0x002fe200048060ff */
[----:B------:R-:W-:Y:S01]  /*1f600*/  @!P5 STG.E.U8 desc[UR20][R26.64+0x58], R177 ;  /* 0x000058b11a00d986 */ /* 0x000fe2000c101114 */
[----:B------:R-:W-:Y:S01]  /*1f610*/  ISETP.LT.OR P5, PT, R0, 0x61, !P2 ;  /* 0x000000610000780c */ /* 0x000fe200057a1670 */
        /* <DEDUP_REMOVED lines=13> */
[----:B------:R-:W-:Y:S01]  /*1f6f0*/  ISETP.LT.OR P1, PT, R0, 0x6a, !P3 ;  /* 0x0000006a0000780c */ /* 0x000fe20005f21670 */
[----:B------:R-:W-:Y:S01]  /*1f700*/  FMUL R202, R202, UR22 ;  /* 0x00000016caca7c20 */ /* 0x000fe20008400000 */
[----:B-1----:R-:W-:Y:S01]  /*1f710*/  F2FP.SATFINITE.E5M2.F32.PACK_AB_MERGE_C R5, RZ, R182, RZ ;  /* 0x000000b6ff05723e */ /* 0x002fe200048060ff */
        /* <DEDUP_REMOVED lines=111> */
[----:B---3--:R-:W-:Y:S01]  /*1fe10*/  FMUL R2, R2, UR22 ;  /* 0x0000001602027c20 */ /* 0x008fe20008400000 */
        /* <DEDUP_REMOVED lines=8> */
[----:B------:R-:W3:Y:S01]  /*1fea0*/  LDL.LU R38, [R1+0x218] ;  /* 0x0002180001267983 */ /* 0x000ee20000300800 */
[----:B------:R-:W-:-:S03]  /*1feb0*/  F2FP.SATFINITE.E5M2.F32.PACK_AB_MERGE_C R233, RZ, R233, RZ ;  /* 0x000000e9ffe9723e */ /* 0x000fc600048060ff */
[----:B------:R0:W-:Y:S01]  /*1fec0*/  @!P1 STG.E.U8 desc[UR20][R24.64+0x99], R3 ;  /* 0x0000990318009986 */ /* 0x0001e2000c101114 */
[C---:B------:R-:W-:Y:S02]  /*1fed0*/  ISETP.LT.OR P1, PT, R0.reuse, 0xa2, !P3 ;  /* 0x000000a20000780c */ /* 0x040fe40005f21670 */
[----:B-1----:R-:W-:Y:S01]  /*1fee0*/  F2FP.SATFINITE.E5M2.F32.PACK_AB_MERGE_C R5, RZ, R210, RZ ;  /* 0x000000d2ff05723e */ /* 0x002fe200048060ff */
[----:B------:R-:W-:Y:S01]  /*1fef0*/  @!P5 STG.E.U8 desc[UR20][R26.64+0x98], R209 ;  /* 0x000098d11a00d986 */ /* 0x000fe2000c101114 */
[----:B------:R-:W-:-:S03]  /*1ff00*/  ISETP.LT.OR P5, PT, R0, 0xa1, !P2 ;  /* 0x000000a10000780c */ /* 0x000fc600057a1670 */
[----:B------:R1:W-:Y:S01]  /*1ff10*/  @!P6 STG.E.U8 desc[UR20][R26.64+0x99], R5 ;  /* 0x000099051a00e986 */ /* 0x0003e2000c101114 */
[C---:B------:R-:W-:Y:S02]  /*1ff20*/  ISETP.LT.OR P6, PT, R0.reuse, 0xa2, !P2 ;  /* 0x000000a20000780c */ /* 0x040fe400057c1670 */
[----:B0-----:R-:W-:Y:S01]  /*1ff30*/  F2FP.SATFINITE.E5M2.F32.PACK_AB_MERGE_C R3, RZ, R212, RZ ;  /* 0x000000d4ff03723e */ /* 0x001fe200048060ff */
[----:B------:R-:W-:Y:S01]  /*1ff40*/  @!P0 STG.E.U8 desc[UR20][R24.64+0xa0], R211 ;  /* 0x0000a0d318008986 */ /* 0x000fe2000c101114 */
[----:B------:R-:W-:-:S03]  /*1ff50*/  ISETP.LT.OR P0, PT, R0, 0xa9, !P3 ;  /* 0x000000a90000780c */ /* 0x000fc60005f01670 */
        /* <DEDUP_REMOVED lines=48> */
[----:B------:R-:W3:Y:S04]  /*20260*/  LDL.LU R37, [R1+0x21c] ;  /* 0x00021c0001257983 */ /* 0x000ee80000300800 */
[----:B------:R-:W-:Y:S01]  /*20270*/  @!P1 STG.E.U8 desc[UR20][R24.64+0xc9], R3 ;  /* 0x0000c90318009986 */ /* 0x000fe2000c101114 */
[C---:B------:R-:W-:Y:S02]  /*20280*/  ISETP.LT.OR P1, PT, R0.reuse, 0xd2, !P3 ;  /* 0x000000d20000780c */ /* 0x040fe40005f21670 */
[----:B-1----:R-:W-:Y:S01]  /*20290*/  F2FP.SATFINITE.E5M2.F32.PACK_AB_MERGE_C R5, RZ, R234, RZ ;  /* 0x000000eaff05723e */ /* 0x002fe200048060ff */
[----:B------:R-:W3:Y:S01]  /*202a0*/  LDL.LU R36, [R1+0x220] ;  /* 0x0002200001247983 */ /* 0x000ee20000300800 */
[----:B------:R-:W-:Y:S01]  /*202b0*/  F2FP.SATFINITE.E5M2.F32.PACK_AB_MERGE_C R7, RZ, R236, RZ ;  /* 0x000000ecff07723e */ /* 0x000fe200048060ff */
[----:B--2---:R-:W-:Y:S01]  /*202c0*/  FMUL R4, R35, UR22 ;  /* 0x0000001623047c20 */ /* 0x004fe20008400000 */
[----:B------:R-:W-:Y:S01]  /*202d0*/  F2FP.SATFINITE.E5M2.F32.PACK_AB_MERGE_C R9, RZ, R2, RZ ;  /* 0x00000002ff09723e */ /* 0x000fe200048060ff */
[----:B----4-:R-:W-:Y:S01]  /*202e0*/  FMUL R2, R41, UR22 ;  /* 0x0000001629027c20 */ /* 0x010fe20008400000 */
[----:B------:R-:W2:Y:S04]  /*202f0*/  LDL.LU R35, [R1+0x224] ;  /* 0x0002240001237983 */ /* 0x000ea80000300800 */
[----:B------:R-:W-:Y:S01]  /*20300*/  @!P0 STG.E.U8 desc[UR20][R24.64+0xc8], R231 ;  /* 0x0000c8e718008986 */ /* 0x000fe2000c101114 */
[----:B------:R-:W-:-:S03]  /*20310*/  ISETP.LT.OR P0, PT, R0, 0xd1, !P3 ;  /* 0x000000d10000780c */ /* 0x000fc60005f01670 */
[----:B------:R-:W-:Y:S01]  /*20320*/  @!P5 STG.E.U8 desc[UR20][R26.64+0xc8], R233 ;  /* 0x0000c8e91a00d986 */ /* 0x000fe2000c101114 */
[----:B------:R-:W-:-:S03]  /*20330*/  ISETP.LT.OR P5, PT, R0, 0xd1, !P2 ;  /* 0x000000d10000780c */ /* 0x000fc600057a1670 */
[----:B------:R5:W-:Y:S01]  /*20340*/  @!P6 STG.E.U8 desc[UR20][R26.64+0xc9], R5 ;  /* 0x0000c9051a00e986 */ /* 0x000be2000c101114 */
[----:B------:R-:W-:-:S03]  /*20350*/  ISETP.LT.OR P6, PT, R0, 0xd2, !P2 ;  /* 0x000000d20000780c */ /* 0x000fc600057c1670 */
[----:B------:R0:W-:Y:S01]  /*20360*/  @!P1 STG.E.U8 desc[UR20][R24.64+0xd1], R7 ;  /* 0x0000d10718009986 */ /* 0x0001e2000c101114 */
[----:B-----5:R-:W-:-:S03]  /*20370*/  FMUL R5, R33, UR22 ;  /* 0x0000001621057c20 */ /* 0x020fc60008400000 */
[----:B------:R-:W4:Y:S01]  /*20380*/  LDL.LU R33, [R1+0x228] ;  /* 0x0002280001217983 */ /* 0x000f220000300800 */
[----:B0-----:R-:W-:Y:S01]  /*20390*/  F2FP.SATFINITE.E5M2.F32.PACK_AB_MERGE_C R7, RZ, R2, RZ ;  /* 0x00000002ff07723e */ /* 0x001fe200048060ff */
[----:B------:R-:W-:Y:S02]  /*203a0*/  FMUL R2, R32, UR22 ;  /* 0x0000001620027c20 */ /* 0x000fe40008400000 */
[----:B------:R-:W5:Y:S04]  /*203b0*/  LDL.LU R41, [R1+0x22c] ;  /* 0x00022c0001297983 */ /* 0x000f680000300800 */
[----:B------:R-:W5:Y:S01]  /*203c0*/  LDL.LU R32, [R1+0x230] ;  /* 0x0002300001207983 */ /* 0x000f620000300800 */
[----:B------:R-:W-:Y:S01]  /*203d0*/  F2FP.SATFINITE.E5M2.F32.PACK_AB_MERGE_C R235, RZ, R235, RZ ;  /* 0x000000ebffeb723e */ /* 0x000fe200048060ff */
[----:B------:R-:W-:Y:S01]  /*203e0*/  FMUL R3, R39, UR22 ;  /* 0x0000001627037c20 */ /* 0x000fe20008400000 */
[----:B------:R-:W-:Y:S01]  /*203f0*/  F2FP.SATFINITE.E5M2.F32.PACK_AB_MERGE_C R237, RZ, R237, RZ ;  /* 0x000000edffed723e */ /* 0x000fe200048060ff */
[----:B------:R-:W5:Y:S04]  /*20400*/  LDL.LU R39, [R1+0x234] ;  /* 0x0002340001277983 */ /* 0x000f680000300800 */
[----:B------:R-:W-:Y:S01]  /*20410*/  @!P0 STG.E.U8 desc[UR20][R24.64+0xd0], R235 ;  /* 0x0000d0eb18008986 */ /* 0x000fe2000c101114 */
[----:B------:R-:W-:-:S02]  /*20420*/  ISETP.LT.OR P0, PT, R0, 0xd9, !P3 ;  /* 0x000000d90000780c */ /* 0x000fc40005f01670 */
[C---:B------:R-:W-:Y:S01]  /*20430*/  ISETP.LT.OR P1, PT, R0.reuse, 0xda, !P3 ;  /* 0x000000da0000780c */ /* 0x040fe20005f21670 */
[----:B------:R-:W-:Y:S01]  /*20440*/  @!P5 STG.E.U8 desc[UR20][R26.64+0xd0], R237 ;  /* 0x0000d0ed1a00d986 */ /* 0x000fe2000c101114 */
[----:B------:R-:W-:Y:S02]  /*20450*/  ISETP.LT.OR P5, PT, R0, 0xd9, !P2 ;  /* 0x000000d90000780c */ /* 0x000fe400057a1670 */
[----:B------:R-:W-:Y:S01]  /*20460*/  F2FP.SATFINITE.E5M2.F32.PACK_AB_MERGE_C R11, RZ, R3, RZ ;  /* 0x00000003ff0b723e */ /* 0x000fe200048060ff */
[----:B------:R0:W-:Y:S01]  /*20470*/  @!P6 STG.E.U8 desc[UR20][R26.64+0xd1], R9 ;  /* 0x0000d1091a00e986 */ /* 0x0001e2000c101114 */
[----:B------:R-:W-:-:S05]  /*20480*/  F2FP.SATFINITE.E5M2.F32.PACK_AB_MERGE_C R13, RZ, R4, RZ ;  /* 0x00000004ff0d723e */ /* 0x000fca00048060ff */
[----:B------:R1:W-:Y:S01]  /*20490*/  @!P0 STG.E.U8 desc[UR20][R24.64+0xd8], R7 ;  /* 0x0000d80718008986 */ /* 0x0003e2000c101114 */
[----:B0-----:R-:W-:-:S03]  /*204a0*/  F2FP.SATFINITE.E5M2.F32.PACK_AB_MERGE_C R9, RZ, R5, RZ ;  /* 0x00000005ff09723e */ /* 0x001fc600048060ff */
[----:B------:R0:W-:Y:S01]  /*204b0*/  @!P1 STG.E.U8 desc[UR20][R24.64+0xd9], R11 ;  /* 0x0000d90b18009986 */ /* 0x0001e2000c101114 */
[----:B-1----:R-:W-:-:S03]  /*204c0*/  F2FP.SATFINITE.E5M2.F32.PACK_AB_MERGE_C R7, RZ, R2, RZ ;  /* 0x00000002ff07723e */ /* 0x002fc600048060ff */
[----:B------:R1:W-:Y:S01]  /*204d0*/  @!P5 STG.E.U8 desc[UR20][R26.64+0xd8], R13 ;  /* 0x0000d80d1a00d986 */ /* 0x0003e2000c101114 */
[----:B---3--:R-:W-:-:S03]  /*204e0*/  FMUL R3, R38, UR22 ;  /* 0x0000001626037c20 */ /* 0x008fc60008400000 */
[----:B------:R-:W3:Y:S02]  /*204f0*/  LDL.LU R38, [R1+0x238] ;  /* 0x0002380001267983 */ /* 0x000ee40000300800 */
[----:B0-----:R-:W-:Y:S01]  /*20500*/  F2FP.SATFINITE.E5M2.F32.PACK_AB_MERGE_C R11, RZ, R3, RZ ;  /* 0x00000003ff0b723e */ /* 0x001fe200048060ff */
[----:B------:R-:W-:Y:S02]  /*20510*/  FMUL R4, R37, UR22 ;  /* 0x0000001625047c20 */ /* 0x000fe40008400000 */
[----:B------:R-:W3:Y:S01]  /*20520*/  LDL.LU R37, [R1+0x23c] ;  /* 0x00023c0001257983 */ /* 0x000ee20000300800 */
[----:B------:R-:W-:-:S03]  /*20530*/  FMUL R5, R36, UR22 ;  /* 0x0000001624057c20 */ /* 0x000fc60008400000 */
[----:B------:R-:W3:Y:S01]  /*20540*/  LDL.LU R36, [R1+0x240] ;  /* 0x0002400001247983 */ /* 0x000ee20000300800 */
[----:B--2---:R-:W-:-:S03]  /*20550*/  FMUL R2, R35, UR22 ;  /* 0x0000001623027c20 */ /* 0x004fc60008400000 */
[----:B------:R-:W2:Y:S01]  /*20560*/  LDL.LU R35, [R1+0x244] ;  /* 0x0002440001237983 */ /* 0x000ea20000300800 */
[----:B-1----:R-:W-:Y:S01]  /*20570*/  F2FP.SATFINITE.E5M2.F32.PACK_AB_MERGE_C R13, RZ, R4, RZ ;  /* 0x00000004ff0d723e */ /* 0x002fe200048060ff */
[----:B----4-:R-:W-:Y:S02]  /*20580*/  FMUL R3, R33, UR22 ;  /* 0x0000001621037c20 */ /* 0x010fe40008400000 */
[----:B------:R-:W4:Y:S01]  /*20590*/  LDL.LU R33, [R1+0x248] ;  /* 0x0002480001217983 */ /* 0x000f220000300800 */
[----:B-----5:R-:W-:-:S03]  /*205a0*/  FMUL R4, R32, UR22 ;  /* 0x0000001620047c20 */ /* 0x020fc60008400000 */
[----:B------:R-:W5:Y:S01]  /*205b0*/  LDL.LU R32, [R1+0x24c] ;  /* 0x00024c0001207983 */ /* 0x000f620000300800 */
[C---:B------:R-:W-:Y:S02]  /*205c0*/  ISETP.LT.OR P6, PT, R0.reuse, 0xda, !P2 ;  /* 0x000000da0000780c */ /* 0x040fe400057c1670 */
[C---:B------:R-:W-:Y:S02]  /*205d0*/  ISETP.LT.OR P5, PT, R0.reuse, 0xe1, !P3 ;  /* 0x000000e10000780c */ /* 0x040fe40005fa1670 */
[C---:B------:R-:W-:Y:S02]  /*205e0*/  ISETP.LT.OR P1, PT, R0.reuse, 0xe2, !P2 ;  /* 0x000000e20000780c */ /* 0x040fe40005721670 */
[----:B------:R-:W-:-:S07]  /*205f0*/  ISETP.LT.OR P0, PT, R0, 0xe1, !P2 ;  /* 0x000000e10000780c */ /* 0x000fce0005701670 */
[----:B------:R0:W-:Y:S01]  /*20600*/  @!P6 STG.E.U8 desc[UR20][R26.64+0xd9], R9 ;  /* 0x0000d9091a00e986 */ /* 0x0001e2000c101114 */
[----:B------:R-:W-:Y:S02]  /*20610*/  ISETP.LT.OR P6, PT, R0, 0xe2, !P3 ;  /* 0x000000e20000780c */ /* 0x000fe40005fc1670 */
[----:B------:R-:W-:Y:S01]  /*20620*/  F2FP.SATFINITE.E5M2.F32.PACK_AB_MERGE_C R5, RZ, R5, RZ ;  /* 0x00000005ff05723e */ /* 0x000fe200048060ff */
[----:B------:R-:W-:Y:S01]  /*20630*/  @!P5 STG.E.U8 desc[UR20][R24.64+0xe0], R7 ;  /* 0x0000e0071800d986 */ /* 0x000fe2000c101114 */
[----:B0-----:R-:W-:Y:S01]  /*20640*/  F2FP.SATFINITE.E5M2.F32.PACK_AB_MERGE_C R9, RZ, R2, RZ ;  /* 0x00000002ff09723e */ /* 0x001fe200048060ff */
[----:B------:R-:W-:-:S08]  /*20650*/  FMUL R2, R41, UR22 ;  /* 0x0000001629027c20 */ /* 0x000fd00008400000 */
[----:B------:R-:W-:Y:S01]  /*20660*/  @!P6 STG.E.U8 desc[UR20][R24.64+0xe1], R11 ;  /* 0x0000e10b1800e986 */ /* 0x000fe2000c101114 */
[----:B------:R-:W-:-:S03]  /*20670*/  ISETP.LT.OR P6, PT, R0, 0xe9, !P3 ;  /* 0x000000e90000780c */ /* 0x000fc60005fc1670 */
[----:B------:R0:W-:Y:S04]  /*20680*/  @!P1 STG.E.U8 desc[UR20][R26.64+0xe1], R5 ;  /* 0x0000e1051a009986 */ /* 0x0001e8000c101114 */
[----:B------:R-:W5:Y:S01]  /*20690*/  LDL.LU R41, [R1+0x250] ;  /* 0x0002500001297983 */ /* 0x000f620000300800 */
[----:B------:R-:W-:-:S03]  /*206a0*/  ISETP.LT.OR P5, PT, R0, 0xea, !P2 ;  /* 0x000000ea0000780c */ /* 0x000fc600057a1670 */
[----:B------:R1:W-:Y:S01]  /*206b0*/  @!P0 STG.E.U8 desc[UR20][R26.64+0xe0], R13 ;  /* 0x0000e00d1a008986 */ /* 0x0003e2000c101114 */
[----:B0-----:R-:W-:Y:S01]  /*206c0*/  F2FP.SATFINITE.E5M2.F32.PACK_AB_MERGE_C R5, RZ, R2, RZ ;  /* 0x00000002ff05723e */ /* 0x001fe200048060ff */
[----:B------:R-:W-:Y:S02]  /*206d0*/  FMUL R2, R39, UR22 ;  /* 0x0000001627027c20 */ /* 0x000fe40008400000 */
[----:B------:R-:W5:Y:S01]  /*206e0*/  LDL.LU R39, [R1+0x254] ;  /* 0x0002540001277983 */ /* 0x000f620000300800 */
[----:B------:R-:W-:Y:S02]  /*206f0*/  ISETP.LT.OR P0, PT, R0, 0xea, !P3 ;  /* 0x000000ea0000780c */ /* 0x000fe40005f01670 */
[----:B------:R-:W-:Y:S02]  /*20700*/  F2FP.SATFINITE.E5M2.F32.PACK_AB_MERGE_C R7, RZ, R3, RZ ;  /* 0x00000003ff07723e */ /* 0x000fe400048060ff */
[----:B------:R-:W-:Y:S02]  /*20710*/  F2FP.SATFINITE.E5M2.F32.PACK_AB_MERGE_C R11, RZ, R4, RZ ;  /* 0x00000004ff0b723e */ /* 0x000fe400048060ff */
[----:B-1----:R-:W-:Y:S01]  /*20720*/  F2FP.SATFINITE.E5M2.F32.PACK_AB_MERGE_C R13, RZ, R2, RZ ;  /* 0x00000002ff0d723e */ /* 0x002fe200048060ff */
[----:B------:R-:W-:Y:S06]  /*20730*/  @!P6 STG.E.U8 desc[UR20][R24.64+0xe8], R9 ;  /* 0x0000e8091800e986 */ /* 0x000fec000c101114 */
[----:B------:R0:W-:Y:S04]  /*20740*/  @!P0 STG.E.U8 desc[UR20][R24.64+0xe9], R7 ;  /* 0x0000e90718008986 */ /* 0x0001e8000c101114 */
[----:B------:R1:W-:Y:S01]  /*20750*/  @!P5 STG.E.U8 desc[UR20][R26.64+0xe9], R11 ;  /* 0x0000e90b1a00d986 */ /* 0x0003e2000c101114 */
[----:B---3--:R-:W-:-:S03]  /*20760*/  FMUL R3, R38, UR22 ;  /* 0x0000001626037c20 */ /* 0x008fc60008400000 */
[----:B------:R-:W3:Y:S02]  /*20770*/  LDL.LU R38, [R1+0x258] ;  /* 0x0002580001267983 */ /* 0x000ee40000300800 */
[----:B0-----:R-:W-:Y:S01]  /*20780*/  F2FP.SATFINITE.E5M2.F32.PACK_AB_MERGE_C R7, RZ, R3, RZ ;  /* 0x00000003ff07723e */ /* 0x001fe200048060ff */
[----:B------:R-:W-:Y:S02]  /*20790*/  FMUL R4, R37, UR22 ;  /* 0x0000001625047c20 */ /* 0x000fe40008400000 */
[----:B------:R-:W3:Y:S01]  /*207a0*/  LDL.LU R37, [R1+0x25c] ;  /* 0x00025c0001257983 */ /* 0x000ee20000300800 */
[----:B------:R-:W-:-:S03]  /*207b0*/  FMUL R2, R36, UR22 ;  /* 0x0000001624027c20 */ /* 0x000fc60008400000 */
[----:B------:R-:W3:Y:S02]  /*207c0*/  LDL.LU R36, [R1+0x260] ;  /* 0x0002600001247983 */ /* 0x000ee40000300800 */
[----:B------:R-:W-:Y:S01]  /*207d0*/  F2FP.SATFINITE.E5M2.F32.PACK_AB_MERGE_C R9, RZ, R2, RZ ;  /* 0x00000002ff09723e */ /* 0x000fe200048060ff */
[----:B--2---:R-:W-:Y:S02]  /*207e0*/  FMUL R2, R35, UR22 ;  /* 0x0000001623027c20 */ /* 0x004fe40008400000 */
[----:B------:R-:W2:Y:S03]  /*207f0*/  LDL.LU R35, [R1+0x264] ;  /* 0x0002640001237983 */ /* 0x000ea60000300800 */
        /* <DEDUP_REMOVED lines=10> */
[----:B------:R-:W-:-:S03]  /*208a0*/  ISETP.LT.OR P1, PT, R0, 0xf1, !P2 ;  /* 0x000000f10000780c */ /* 0x000fc60005721670 */
[----:B------:R1:W-:Y:S01]  /*208b0*/  @!P6 STG.E.U8 desc[UR20][R24.64+0xf0], R13 ;  /* 0x0000f00d1800e986 */ /* 0x0003e2000c101114 */
[----:B------:R-:W-:-:S03]  /*208c0*/  ISETP.LT.OR P6, PT, R0, 0xf9, !P3 ;  /* 0x000000f90000780c */ /* 0x000fc60005fc1670 */
[----:B------:R1:W-:Y:S01]  /*208d0*/  @!P0 STG.E.U8 desc[UR20][R24.64+0xf1], R7 ;  /* 0x0000f10718008986 */ /* 0x0003e2000c101114 */
[----:B------:R-:W-:Y:S02]  /*208e0*/  ISETP.LT.OR P3, PT, R0, 0xfa, !P3 ;  /* 0x000000fa0000780c */ /* 0x000fe40005f61670 */
[----:B0-----:R-:W-:Y:S02]  /*208f0*/  F2FP.SATFINITE.E5M2.F32.PACK_AB_MERGE_C R5, RZ, R4, RZ ;  /* 0x00000004ff05723e */ /* 0x001fe400048060ff */
[----:B-1----:R-:W-:Y:S02]  /*20900*/  F2FP.SATFINITE.E5M2.F32.PACK_AB_MERGE_C R13, RZ, R3, RZ ;  /* 0x00000003ff0d723e */ /* 0x002fe400048060ff */
[----:B------:R-:W-:Y:S01]  /*20910*/  F2FP.SATFINITE.E5M2.F32.PACK_AB_MERGE_C R7, RZ, R2, RZ ;  /* 0x00000002ff07723e */ /* 0x000fe200048060ff */
[----:B------:R-:W-:Y:S02]  /*20920*/  FMUL R2, R41, UR22 ;  /* 0x0000001629027c20 */ /* 0x000fe40008400000 */
[----:B------:R-:W5:Y:S04]  /*20930*/  LDL.LU R41, [R1+0x270] ;  /* 0x0002700001297983 */ /* 0x000f680000300800 */
[----:B------:R0:W-:Y:S01]  /*20940*/  @!P5 STG.E.U8 desc[UR20][R26.64+0xf1], R9 ;  /* 0x0000f1091a00d986 */ /* 0x0001e2000c101114 */
[----:B------:R-:W-:-:S03]  /*20950*/  FMUL R3, R39, UR22 ;  /* 0x0000001627037c20 */ /* 0x000fc60008400000 */
[----:B------:R-:W5:Y:S01]  /*20960*/  LDL.LU R39, [R1+0x274] ;  /* 0x0002740001277983 */ /* 0x000f620000300800 */
[----:B------:R-:W-:-:S03]  /*20970*/  ISETP.LT.OR P5, PT, R0, 0xf9, !P2 ;  /* 0x000000f90000780c */ /* 0x000fc600057a1670 */
[----:B------:R-:W-:Y:S01]  /*20980*/  @!P1 STG.E.U8 desc[UR20][R26.64+0xf0], R5 ;  /* 0x0000f0051a009986 */ /* 0x000fe2000c101114 */
[----:B0-----:R-:W-:-:S03]  /*20990*/  F2FP.SATFINITE.E5M2.F32.PACK_AB_MERGE_C R9, RZ, R2, RZ ;  /* 0x00000002ff09723e */ /* 0x001fc600048060ff */
[----:B------:R0:W-:Y:S04]  /*209a0*/  @!P6 STG.E.U8 desc[UR20][R24.64+0xf8], R11 ;  /* 0x0000f80b1800e986 */ /* 0x0001e8000c101114 */
[----:B------:R1:W-:Y:S01]  /*209b0*/  @!P3 STG.E.U8 desc[UR20][R24.64+0xf9], R13 ;  /* 0x0000f90d1800b986 */ /* 0x0003e2000c101114 */
[----:B0-----:R-:W-:-:S03]  /*209c0*/  F2FP.SATFINITE.E5M2.F32.PACK_AB_MERGE_C R11, RZ, R3, RZ ;  /* 0x00000003ff0b723e */ /* 0x001fc600048060ff */
[----:B------:R0:W-:Y:S01]  /*209d0*/  @!P5 STG.E.U8 desc[UR20][R26.64+0xf8], R7 ;  /* 0x0000f8071a00d986 */ /* 0x0001e2000c101114 */
[----:B---3--:R-:W-:-:S03]  /*209e0*/  FMUL R4, R38, UR22 ;  /* 0x0000001626047c20 */ /* 0x008fc60008400000 */
[----:B------:R-:W3:Y:S02]  /*209f0*/  LDL.LU R38, [R1+0x278] ;  /* 0x0002780001267983 */ /* 0x000ee40000300800 */
[----:B-1----:R-:W-:Y:S01]  /*20a00*/  F2FP.SATFINITE.E5M2.F32.PACK_AB_MERGE_C R13, RZ, R4, RZ ;  /* 0x00000004ff0d723e */ /* 0x002fe200048060ff */
[----:B------:R-:W-:Y:S02]  /*20a10*/  FMUL R5, R37, UR22 ;  /* 0x0000001625057c20 */ /* 0x000fe40008400000 */
[----:B------:R-:W3:Y:S01]  /*20a20*/  LDL.LU R37, [R1+0x27c] ;  /* 0x00027c0001257983 */ /* 0x000ee20000300800 */
[----:B------:R-:W-:-:S03]  /*20a30*/  FMUL R2, R36, UR22 ;  /* 0x0000001624027c20 */ /* 0x000fc60008400000 */
[----:B------:R-:W3:Y:S01]  /*20a40*/  LDL.LU R36, [R1+0x280] ;  /* 0x0002800001247983 */ /* 0x000ee20000300800 */
[----:B--2---:R-:W-:-:S03]  /*20a50*/  FMUL R3, R35, UR22 ;  /* 0x0000001623037c20 */ /* 0x004fc60008400000 */
[----:B------:R-:W2:Y:S01]  /*20a60*/  LDL.LU R35, [R1+0x284] ;  /* 0x0002840001237983 */ /* 0x000ea20000300800 */
[----:B0-----:R-:W-:Y:S01]  /*20a70*/  F2FP.SATFINITE.E5M2.F32.PACK_AB_MERGE_C R7, RZ, R2, RZ ;  /* 0x00000002ff07723e */ /* 0x001fe200048060ff */
[----:B----4-:R-:W-:Y:S02]  /*20a80*/  FMUL R4, R33, UR22 ;  /* 0x0000001621047c20 */ /* 0x010fe40008400000 */
[----:B------:R-:W4:Y:S01]  /*20a90*/  LDL.LU R33, [R1+0x288] ;  /* 0x0002880001217983 */ /* 0x000f220000300800 */
[----:B-----5:R-:W-:-:S03]  /*20aa0*/  FMUL R2, R32, UR22 ;  /* 0x0000001620027c20 */ /* 0x020fc60008400000 */
[----:B------:R-:W5:Y:S01]  /*20ab0*/  LDL.LU R32, [R1+0x28c] ;  /* 0x00028c0001207983 */ /* 0x000f620000300800 */
[----:B------:R-:W-:Y:S02]  /*20ac0*/  ISETP.GE.AND P1, PT, R34, 0x81, PT ;  /* 0x000000812200780c */ /* 0x000fe40003f26270 */
[C---:B------:R-:W-:Y:S02]  /*20ad0*/  ISETP.LT.OR P2, PT, R0.reuse, 0xfa, !P2 ;  /* 0x000000fa0000780c */ /* 0x040fe40005741670 */
[C---:B------:R-:W-:Y:S02]  /*20ae0*/  ISETP.LT.OR P6, PT, R0.reuse, 0x1, !P1 ;  /* 0x000000010000780c */ /* 0x040fe40004fc1670 */
[----:B------:R-:W-:Y:S02]  /*20af0*/  ISETP.LT.OR P3, PT, R0, 0x2, !P1 ;  /* 0x000000020000780c */ /* 0x000fe40004f61670 */
[----:B------:R-:W-:-:S07]  /*20b00*/  ISETP.GE.AND P0, PT, R34, 0x89, PT ;  /* 0x000000892200780c */ /* 0x000fce0003f06270 */
[----:B------:R0:W-:Y:S04]  /*20b10*/  @!P2 STG.E.U8 desc[UR20][R26.64+0xf9], R9 ;  /* 0x0000f9091a00a986 */ /* 0x0001e8000c101114 */
[----:B------:R-:W-:Y:S01]  /*20b20*/  @!P6 STG.E.U8 desc[UR20][R30.64], R11 ;  /* 0x0000000b1e00e986 */ /* 0x000fe2000c101114 */
[C---:B------:R-:W-:Y:S02]  /*20b30*/  ISETP.LT.OR P6, PT, R0.reuse, 0x2, !P0 ;  /* 0x000000020000780c */ /* 0x040fe400047c1670 */
[C---:B------:R-:W-:Y:S01]  /*20b40*/  ISETP.LT.OR P5, PT, R0.reuse, 0x1, !P0 ;  /* 0x000000010000780c */ /* 0x040fe200047a1670 */
[----:B------:R1:W-:Y:S01]  /*20b50*/  @!P3 STG.E.U8 desc[UR20][R30.64+0x1], R13 ;  /* 0x0000010d1e00b986 */ /* 0x0003e2000c101114 */
[----:B------:R-:W-:Y:S02]  /*20b60*/  ISETP.LT.OR P2, PT, R0, 0xa, !P1 ;  /* 0x0000000a0000780c */ /* 0x000fe40004f41670 */
[----:B0-----:R-:W-:-:S02]  /*20b70*/  F2FP.SATFINITE.E5M2.F32.PACK_AB_MERGE_C R9, RZ, R3, RZ ;  /* 0x00000003ff09723e */ /* 0x001fc400048060ff */
[----:B------:R-:W-:Y:S01]  /*20b80*/  ISETP.LT.OR P3, PT, R0, 0x9, !P1 ;  /* 0x000000090000780c */ /* 0x000fe20004f61670 */
[----:B------:R-:W-:Y:S01]  /*20b90*/  FMUL R3, R41, UR22 ;  /* 0x0000001629037c20 */ /* 0x000fe20008400000 */
[----:B-1----:R-:W-:Y:S01]  /*20ba0*/  F2FP.SATFINITE.E5M2.F32.PACK_AB_MERGE_C R13, RZ, R2, RZ ;  /* 0x00000002ff0d723e */ /* 0x002fe200048060ff */
[----:B------:R-:W5:Y:S01]  /*20bb0*/  LDL.LU R41, [R1+0x290] ;  /* 0x0002900001297983 */ /* 0x000f620000300800 */
[----:B------:R-:W-:Y:S02]  /*20bc0*/  F2FP.SATFINITE.E5M2.F32.PACK_AB_MERGE_C R5, RZ, R5, RZ ;  /* 0x00000005ff05723e */ /* 0x000fe400048060ff */
[----:B------:R-:W-:Y:S01]  /*20bd0*/  F2FP.SATFINITE.E5M2.F32.PACK_AB_MERGE_C R11, RZ, R4, RZ ;  /* 0x00000004ff0b723e */ /* 0x000fe200048060ff */
[----:B------:R0:W-:Y:S01]  /*20be0*/  @!P6 STG.E.U8 desc[UR20][R28.64+0x1], R7 ;  /* 0x000001071c00e986 */ /* 0x0001e2000c101114 */
[----:B------:R-:W-:-:S03]  /*20bf0*/  FMUL R2, R39, UR22 ;  /* 0x0000001627027c20 */ /* 0x000fc60008400000 */
[----:B------:R-:W5:Y:S01]  /*20c00*/  LDL.LU R39, [R1+0x294] ;  /* 0x0002940001277983 */ /* 0x000f620000300800 */
[----:B------:R-:W-:Y:S02]  /*20c10*/  ISETP.LT.OR P6, PT, R0, 0xa, !P0 ;  /* 0x0000000a0000780c */ /* 0x000fe400047c1670 */
[----:B0-----:R-:W-:Y:S01]  /*20c20*/  F2FP.SATFINITE.E5M2.F32.PACK_AB_MERGE_C R7, RZ, R2, RZ ;  /* 0x00000002ff07723e */ /* 0x001fe200048060ff */
[----:B------:R0:W-:Y:S04]  /*20c30*/  @!P5 STG.E.U8 desc[UR20][R28.64], R5 ;  /* 0x000000051c00d986 */ /* 0x0001e8000c101114 */
[----:B------:R-:W-:Y:S04]  /*20c40*/  @!P2 STG.E.U8 desc[UR20][R30.64+0x9], R11 ;  /* 0x0000090b1e00a986 */ /* 0x000fe8000c101114 */
[----:B------:R1:W-:Y:S01]  /*20c50*/  @!P3 STG.E.U8 desc[UR20][R30.64+0x8], R9 ;  /* 0x000008091e00b986 */ /* 0x0003e2000c101114 */
[----:B0-----:R-:W-:-:S05]  /*20c60*/  F2FP.SATFINITE.E5M2.F32.PACK_AB_MERGE_C R5, RZ, R3, RZ ;  /* 0x00000003ff05723e */ /* 0x001fca00048060ff */
[----:B------:R5:W-:Y:S01]  /*20c70*/  @!P6 STG.E.U8 desc[UR20][R28.64+0x9], R5 ;  /* 0x000009051c00e986 */ /* 0x000be2000c101114 */
[----:B---3--:R-:W-:-:S03]  /*20c80*/  FMUL R4, R38, UR22 ;  /* 0x0000001626047c20 */ /* 0x008fc60008400000 */
[----:B------:R-:W3:Y:S02]  /*20c90*/  LDL.LU R38, [R1+0x298] ;  /* 0x0002980001267983 */ /* 0x000ee40000300800 */
[----:B-1----:R-:W-:Y:S01]  /*20ca0*/  F2FP.SATFINITE.E5M2.F32.PACK_AB_MERGE_C R9, RZ, R4, RZ ;  /* 0x00000004ff09723e */ /* 0x002fe200048060ff */
[----:B------:R-:W-:Y:S02]  /*20cb0*/  FMUL R2, R37, UR22 ;  /* 0x0000001625027c20 */ /* 0x000fe40008400000 */
[----:B------:R-:W3:Y:S03]  /*20cc0*/  LDL.LU R37, [R1+0x29c] ;  /* 0x00029c0001257983 */ /* 0x000ee60000300800 */
[----:B------:R-:W-:Y:S01]  /*20cd0*/  F2FP.SATFINITE.E5M2.F32.PACK_AB_MERGE_C R11, RZ, R2, RZ ;  /* 0x00000002ff0b723e */ /* 0x000fe200048060ff */
[----:B------:R-:W-:Y:S02]  /*20ce0*/  FMUL R2, R36, UR22 ;  /* 0x0000001624027c20 */ /* 0x000fe40008400000 */
[----:B------:R-:W3:Y:S01]  /*20cf0*/  LDL.LU R36, [R1+0x2a0] ;  /* 0x0002a00001247983 */ /* 0x000ee20000300800 */
[----:B--2---:R-:W-:-:S03]  /*20d00*/  FMUL R3, R35, UR22 ;  /* 0x0000001623037c20 */ /* 0x004fc60008400000 */
[----:B------:R-:W2:Y:S01]  /*20d10*/  LDL.LU R35, [R1+0x2a4] ;  /* 0x0002a40001237983 */ /* 0x000ea20000300800 */
[----:B----4-:R-:W-:-:S03]  /*20d20*/  FMUL R4, R33, UR22 ;  /* 0x0000001621047c20 */ /* 0x010fc60008400000 */
[----:B------:R-:W4:Y:S01]  /*20d30*/  LDL.LU R33, [R1+0x2a8] ;  /* 0x0002a80001217983 */ /* 0x000f220000300800 */
[----:B-----5:R-:W-:-:S03]  /*20d40*/  FMUL R5, R32, UR22 ;  /* 0x0000001620057c20 */ /* 0x020fc60008400000 */
[----:B------:R-:W5:Y:S01]  /*20d50*/  LDL.LU R32, [R1+0x2ac] ;  /* 0x0002ac0001207983 */ /* 0x000f620000300800 */
[C---:B------:R-:W-:Y:S02]  /*20d60*/  ISETP.LT.OR P5, PT, R0.reuse, 0x9, !P0 ;  /* 0x000000090000780c */ /* 0x040fe400047a1670 */
[C---:B------:R-:W-:Y:S02]  /*20d70*/  ISETP.LT.OR P3, PT, R0.reuse, 0x11, !P1 ;  /* 0x000000110000780c */ /* 0x040fe40004f61670 */
[C---:B------:R-:W-:Y:S02]  /*20d80*/  ISETP.LT.OR P2, PT, R0.reuse, 0x12, !P1 ;  /* 0x000000120000780c */ /* 0x040fe40004f41670 */
[----:B------:R-:W-:-:S07]  /*20d90*/  ISETP.LT.OR P6, PT, R0, 0x12, !P0 ;  /* 0x000000120000780c */ /* 0x000fce00047c1670 */
[----:B------:R-:W-:Y:S01]  /*20da0*/  @!P5 STG.E.U8 desc[UR20][R28.64+0x8], R13 ;  /* 0x0000080d1c00d986 */ /* 0x000fe2000c101114 */
[----:B------:R-:W-:-:S03]  /*20db0*/  ISETP.LT.OR P5, PT, R0, 0x11, !P0 ;  /* 0x000000110000780c */ /* 0x000fc600047a1670 */
[----:B------:R0:W-:Y:S01]  /*20dc0*/  @!P3 STG.E.U8 desc[UR20][R30.64+0x10], R7 ;  /* 0x000010071e00b986 */ /* 0x0001e2000c101114 */
[----:B------:R-:W-:-:S03]  /*20dd0*/  ISETP.LT.OR P3, PT, R0, 0x19, !P1 ;  /* 0x000000190000780c */ /* 0x000fc60004f61670 */
[----:B------:R1:W-:Y:S01]  /*20de0*/  @!P2 STG.E.U8 desc[UR20][R30.64+0x11], R9 ;  /* 0x000011091e00a986 */ /* 0x0003e2000c101114 */
[----:B------:R-:W-:Y:S02]  /*20df0*/  ISETP.LT.OR P2, PT, R0, 0x1a, !P1 ;  /* 0x0000001a0000780c */ /* 0x000fe40004f41670 */
[----:B0-----:R-:W-:Y:S02]  /*20e00*/  F2FP.SATFINITE.E5M2.F32.PACK_AB_MERGE_C R7, RZ, R2, RZ ;  /* 0x00000002ff07723e */ /* 0x001fe400048060ff */
[----:B-1----:R-:W-:Y:S01]  /*20e10*/  F2FP.SATFINITE.E5M2.F32.PACK_AB_MERGE_C R9, RZ, R3, RZ ;  /* 0x00000003ff09723e */ /* 0x002fe200048060ff */
[----:B------:R-:W-:Y:S02]  /*20e20*/  FMUL R2, R41, UR22 ;  /* 0x0000001629027c20 */ /* 0x000fe40008400000 */
[----:B------:R-:W5:Y:S01]  /*20e30*/  LDL.LU R41, [R1+0x2b0] ;  /* 0x0002b00001297983 */ /* 0x000f620000300800 */
[----:B------:R-:W-:-:S03]  /*20e40*/  F2FP.SATFINITE.E5M2.F32.PACK_AB_MERGE_C R13, RZ, R4, RZ ;  /* 0x00000004ff0d723e */ /* 0x000fc600048060ff */
[----:B------:R0:W-:Y:S01]  /*20e50*/  @!P6 STG.E.U8 desc[UR20][R28.64+0x11], R7 ;  /* 0x000011071c00e986 */ /* 0x0001e2000c101114 */
[----:B------:R-:W-:-:S03]  /*20e60*/  FMUL R3, R39, UR22 ;  /* 0x0000001627037c20 */ /* 0x000fc60008400000 */
[----:B------:R-:W5:Y:S01]  /*20e70*/  LDL.LU R39, [R1+0x2b4] ;  /* 0x0002b40001277983 */ /* 0x000f620000300800 */
[----:B------:R-:W-:Y:S02]  /*20e80*/  ISETP.LT.OR P6, PT, R0, 0x1a, !P0 ;  /* 0x0000001a0000780c */ /* 0x000fe400047c1670 */
[----:B0-----:R-:W-:Y:S01]  /*20e90*/  F2FP.SATFINITE.E5M2.F32.PACK_AB_MERGE_C R7, RZ, R2, RZ ;  /* 0x00000002ff07723e */ /* 0x001fe200048060ff */
[----:B------:R-:W-:Y:S04]  /*20ea0*/  @!P5 STG.E.U8 desc[UR20][R28.64+0x10], R11 ;  /* 0x0000100b1c00d986 */ /* 0x000fe8000c101114 */
[----:B------:R0:W-:Y:S04]  /*20eb0*/  @!P3 STG.E.U8 desc[UR20][R30.64+0x18], R9 ;  /* 0x000018091e00b986 */ /* 0x0001e8000c101114 */
[----:B------:R1:W-:Y:S01]  /*20ec0*/  @!P2 STG.E.U8 desc[UR20][R30.64+0x19], R13 ;  /* 0x0000190d1e00a986 */ /* 0x0003e2000c101114 */
[----:B0-----:R-:W-:-:S03]  /*20ed0*/  F2FP.SATFINITE.E5M2.F32.PACK_AB_MERGE_C R9, RZ, R3, RZ ;  /* 0x00000003ff09723e */ /* 0x001fc600048060ff */
[----:B------:R0:W-:Y:S01]  /*20ee0*/  @!P6 STG.E.U8 desc[UR20][R28.64+0x19], R7 ;  /* 0x000019071c00e986 */ /* 0x0001e2000c101114 */
[----:B---3--:R-:W-:-:S03]  /*20ef0*/  FMUL R4, R38, UR22 ;  /* 0x0000001626047c20 */ /* 0x008fc60008400000 */
[----:B------:R-:W3:Y:S02]  /*20f00*/  LDL.LU R38, [R1+0x2b8] ;  /* 0x0002b80001267983 */ /* 0x000ee40000300800 */
[----:B------:R-:W-:Y:S01]  /*20f10*/  F2FP.SATFINITE.E5M2.F32.PACK_AB_MERGE_C R11, RZ, R4, RZ ;  /* 0x00000004ff0b723e */ /* 0x000fe200048060ff */
[----:B------:R-:W-:Y:S02]  /*20f20*/  FMUL R2, R37, UR22 ;  /* 0x0000001625027c20 */ /* 0x000fe40008400000 */
[----:B------:R-:W3:Y:S03]  /*20f30*/  LDL.LU R37, [R1+0x2bc] ;  /* 0x0002bc0001257983 */ /* 0x000ee60000300800 */
[----:B-1----:R-:W-:Y:S01]  /*20f40*/  F2FP.SATFINITE.E5M2.F32.PACK_AB_MERGE_C R13, RZ, R2, RZ ;  /* 0x00000002ff0d723e */ /* 0x002fe200048060ff */
[----:B------:R-:W-:Y:S02]  /*20f50*/  FMUL R3, R36, UR22 ;  /* 0x0000001624037c20 */ /* 0x000fe40008400000 */
[----:B------:R-:W3:Y:S01]  /*20f60*/  LDL.LU R36, [R1+0x2c0] ;  /* 0x0002c00001247983 */ /* 0x000ee20000300800 */
[----:B--2---:R-:W-:-:S03]  /*20f70*/  FMUL R2, R35, UR22 ;  /* 0x0000001623027c20 */ /* 0x004fc60008400000 */
[----:B------:R-:W2:Y:S02]  /*20f80*/  LDL.LU R35, [R1+0x2c4] ;  /* 0x0002c40001237983 */ /* 0x000ea40000300800 */
[----:B0-----:R-:W-:Y:S01]  /*20f90*/  F2FP.SATFINITE.E5M2.F32.PACK_AB_MERGE_C R7, RZ, R2, RZ ;  /* 0x00000002ff07723e */ /* 0x001fe200048060ff */
[----:B----4-:R-:W-:Y:S02]  /*20fa0*/  FMUL R4, R33, UR22 ;  /* 0x0000001621047c20 */ /* 0x010fe40008400000 */
[----:B------:R-:W4:Y:S01]  /*20fb0*/  LDL.LU R33, [R1+0x2c8] ;  /* 0x0002c80001217983 */ /* 0x000f220000300800 */
[----:B-----5:R-:W-:-:S03]  /*20fc0*/  FMUL R2, R32, UR22 ;  /* 0x0000001620027c20 */ /* 0x020fc60008400000 */
[----:B------:R-:W5:Y:S01]  /*20fd0*/  LDL.LU R32, [R1+0x2cc] ;  /* 0x0002cc0001207983 */ /* 0x000f620000300800 */
[C---:B------:R-:W-:Y:S02]  /*20fe0*/  ISETP.LT.OR P5, PT, R0.reuse, 0x19, !P0 ;  /* 0x000000190000780c */ /* 0x040fe400047a1670 */
[C---:B------:R-:W-:Y:S02]  /*20ff0*/  ISETP.LT.OR P3, PT, R0.reuse, 0x21, !P1 ;  /* 0x000000210000780c */ /* 0x040fe40004f61670 */
[C---:B------:R-:W-:Y:S02]  /*21000*/  ISETP.LT.OR P2, PT, R0.reuse, 0x22, !P1 ;  /* 0x000000220000780c */ /* 0x040fe40004f41670 */
[----:B------:R-:W-:Y:S02]  /*21010*/  F2FP.SATFINITE.E5M2.F32.PACK_AB_MERGE_C R5, RZ, R5, RZ ;  /* 0x00000005ff05723e */ /* 0x000fe400048060ff */
[----:B------:R-:W-:-:S05]  /*21020*/  ISETP.LT.OR P6, PT, R0, 0x22, !P0 ;  /* 0x000000220000780c */ /* 0x000fca00047c1670 */
[----:B------:R0:W-:Y:S01]  /*21030*/  @!P5 STG.E.U8 desc[UR20][R28.64+0x18], R5 ;  /* 0x000018051c00d986 */ /* 0x0001e2000c101114 */
[----:B------:R-:W-:-:S03]  /*21040*/  ISETP.LT.OR P5, PT, R0, 0x21, !P0 ;  /* 0x000000210000780c */ /* 0x000fc600047a1670 */
[----:B------:R-:W-:Y:S01]  /*21050*/  @!P3 STG.E.U8 desc[UR20][R30.64+0x20], R9 ;  /* 0x000020091e00b986 */ /* 0x000fe2000c101114 */
        /* <DEDUP_REMOVED lines=8> */
[----:B------:R-:W-:Y:S01]  /*210e0*/  @!P6 STG.E.U8 desc[UR20][R28.64+0x21], R5 ;  /* 0x000021051c00e986 */ /* 0x000fe2000c101114 */
[----:B------:R-:W-:-:S03]  /*210f0*/  FMUL R3, R39, UR22 ;  /* 0x0000001627037c20 */ /* 0x000fc60008400000 */
[----:B------:R-:W5:Y:S01]  /*21100*/  LDL.LU R39, [R1+0x2d4] ;  /* 0x0002d40001277983 */ /* 0x000f620000300800 */
[----:B------:R-:W-:-:S03]  /*21110*/  ISETP.LT.OR P6, PT, R0, 0x2a, !P0 ;  /* 0x0000002a0000780c */ /* 0x000fc600047c1670 */
[----:B------:R-:W-:Y:S04]  /*21120*/  @!P5 STG.E.U8 desc[UR20][R28.64+0x20], R13 ;  /* 0x0000200d1c00d986 */ /* 0x000fe8000c101114 */
[----:B------:R0:W-:Y:S04]  /*21130*/  @!P3 STG.E.U8 desc[UR20][R30.64+0x28], R7 ;  /* 0x000028071e00b986 */ /* 0x0001e8000c101114 */
[----:B------:R1:W-:Y:S01]  /*21140*/  @!P2 STG.E.U8 desc[UR20][R30.64+0x29], R9 ;  /* 0x000029091e00a986 */ /* 0x0003e2000c101114 */
[----:B0-----:R-:W-:Y:S02]  /*21150*/  F2FP.SATFINITE.E5M2.F32.PACK_AB_MERGE_C R7, RZ, R2, RZ ;  /* 0x00000002ff07723e */ /* 0x001fe400048060ff */
[----:B-1----:R-:W-:-:S03]  /*21160*/  F2FP.SATFINITE.E5M2.F32.PACK_AB_MERGE_C R9, RZ, R3, RZ ;  /* 0x00000003ff09723e */ /* 0x002fc600048060ff */
[----:B------:R0:W-:Y:S01]  /*21170*/  @!P6 STG.E.U8 desc[UR20][R28.64+0x29], R7 ;  /* 0x000029071c00e986 */ /* 0x0001e2000c101114 */
[----:B---3--:R-:W-:-:S03]  /*21180*/  FMUL R4, R38, UR22 ;  /* 0x0000001626047c20 */ /* 0x008fc60008400000 */
[----:B------:R-:W3:Y:S02]  /*21190*/  LDL.LU R38, [R1+0x2d8] ;  /* 0x0002d80001267983 */ /* 0x000ee40000300800 */
[----:B------:R-:W-:Y:S01]  /*211a0*/  F2FP.SATFINITE.E5M2.F32.PACK_AB_MERGE_C R13, RZ, R4, RZ ;  /* 0x00000004ff0d723e */ /* 0x000fe200048060ff */
        /* <DEDUP_REMOVED lines=21> */
[----:B------:R-:W-:Y:S02]  /*21300*/  F2FP.SATFINITE.E5M2.F32.PACK_AB_MERGE_C R5, RZ, R5, RZ ;  /* 0x00000005ff05723e */ /* 0x000fe400048060ff */
        /* <DEDUP_REMOVED lines=204> */
[----:B------:R-:W-:Y:S01]  /*21fd0*/  F2FP.SATFINITE.E5M2.F32.PACK_AB_MERGE_C R9, RZ, R4, RZ ;  /* 0x00000004ff09723e */ /* 0x000fe200048060ff */
[----:B------:R-:W-:-:S02]  /*21fe0*/  FMUL R3, R39, UR22 ;  /* 0x0000001627037c20 */ /* 0x000fc40008400000 */
[----:B------:R-:W5:Y:S04]  /*21ff0*/  LDL.LU R39, [R1+0x394] ;  /* 0x0003940001277983 */ /* 0x000f680000300800 */
[----:B------:R-:W-:Y:S04]  /*22000*/  @!P6 STG.E.U8 desc[UR20][R28.64+0x81], R5 ;  /* 0x000081051c00e986 */ /* 0x000fe8000c101114 */
[----:B------:R-:W-:Y:S04]  /*22010*/  @!P5 STG.E.U8 desc[UR20][R28.64+0x80], R13 ;  /* 0x0000800d1c00d986 */ /* 0x000fe8000c101114 */
[----:B------:R0:W-:Y:S04]  /*22020*/  @!P3 STG.E.U8 desc[UR20][R30.64+0x88], R7 ;  /* 0x000088071e00b986 */ /* 0x0001e8000c101114 */
[----:B------:R1:W-:Y:S01]  /*22030*/  @!P2 STG.E.U8 desc[UR20][R30.64+0x89], R9 ;  /* 0x000089091e00a986 */ /* 0x0003e2000c101114 */
[----:B0-----:R-:W-:-:S02]  /*22040*/  F2FP.SATFINITE.E5M2.F32.PACK_AB_MERGE_C R7, RZ, R2, RZ ;  /* 0x00000002ff07723e */ /* 0x001fc400048060ff */
[----:B-1----:R-:W-:Y:S01]  /*22050*/  F2FP.SATFINITE.E5M2.F32.PACK_AB_MERGE_C R9, RZ, R3, RZ ;  /* 0x00000003ff09723e */ /* 0x002fe200048060ff */
[----:B---3--:R-:W-:Y:S02]  /*22060*/  FMUL R4, R38, UR22 ;  /* 0x0000001626047c20 */ /* 0x008fe40008400000 */
[----:B------:R-:W3:Y:S03]  /*22070*/  LDL.LU R38, [R1+0x398] ;  /* 0x0003980001267983 */ /* 0x000ee60000300800 */
[----:B------:R-:W-:Y:S01]  /*22080*/  F2FP.SATFINITE.E5M2.F32.PACK_AB_MERGE_C R13, RZ, R4, RZ ;  /* 0x00000004ff0d723e */ /* 0x000fe200048060ff */
[----:B------:R-:W-:Y:S02]  /*22090*/  FMUL R5, R37, UR22 ;  /* 0x0000001625057c20 */ /* 0x000fe40008400000 */
[----:B------:R-:W3:Y:S01]  /*220a0*/  LDL.LU R37, [R1+0x39c] ;  /* 0x00039c0001257983 */ /* 0x000ee20000300800 */
[----:B------:R-:W-:-:S03]  /*220b0*/  FMUL R2, R36, UR22 ;  /* 0x0000001624027c20 */ /* 0x000fc60008400000 */
[----:B------:R-:W3:Y:S01]  /*220c0*/  LDL.LU R36, [R1+0x3a0] ;  /* 0x0003a00001247983 */ /* 0x000ee20000300800 */
[----:B--2---:R-:W-:-:S03]  /*220d0*/  FMUL R3, R35, UR22 ;  /* 0x0000001623037c20 */ /* 0x004fc60008400000 */
[----:B------:R-:W2:Y:S01]  /*220e0*/  LDL.LU R35, [R1+0x3a4] ;  /* 0x0003a40001237983 */ /* 0x000ea20000300800 */
[----:B------:R-:W-:Y:S01]  /*220f0*/  F2FP.SATFINITE.E5M2.F32.PACK_AB_MERGE_C R15, RZ, R5, RZ ;  /* 0x00000005ff0f723e */ /* 0x000fe200048060ff */
        /* <DEDUP_REMOVED lines=10> */
[----:B------:R-:W-:Y:S01]  /*221a0*/  @!P5 STG.E.U8 desc[UR20][R28.64+0x88], R11 ;  /* 0x0000880b1c00d986 */ /* 0x000fe2000c101114 */
[----:B------:R-:W-:-:S03]  /*221b0*/  ISETP.LT.OR P5, PT, R0, 0x91, !P0 ;  /* 0x000000910000780c */ /* 0x000fc600047a1670 */
[----:B------:R1:W-:Y:S01]  /*221c0*/  @!P3 STG.E.U8 desc[UR20][R30.64+0x90], R9 ;  /* 0x000090091e00b986 */ /* 0x0003e2000c101114 */
[C---:B------:R-:W-:Y:S02]  /*221d0*/  ISETP.LT.OR P3, PT, R0.reuse, 0x99, !P1 ;  /* 0x000000990000780c */ /* 0x040fe40004f61670 */
[----:B0-----:R-:W-:Y:S01]  /*221e0*/  F2FP.SATFINITE.E5M2.F32.PACK_AB_MERGE_C R7, RZ, R2, RZ ;  /* 0x00000002ff07723e */ /* 0x001fe200048060ff */
[----:B------:R-:W-:Y:S01]  /*221f0*/  @!P2 STG.E.U8 desc[UR20][R30.64+0x91], R13 ;  /* 0x0000910d1e00a986 */ /* 0x000fe2000c101114 */
[----:B------:R-:W-:Y:S02]  /*22200*/  ISETP.LT.OR P2, PT, R0, 0x9a, !P1 ;  /* 0x0000009a0000780c */ /* 0x000fe40004f41670 */
        /* <DEDUP_REMOVED lines=86> */
[----:B------:R-:W-:Y:S01]  /*22770*/  FMUL R2, R39, UR22 ;  /* 0x0000001627027c20 */ /* 0x000fe20008400000 */
[----:B------:R-:W-:Y:S02]  /*22780*/  ISETP.LT.OR P6, PT, R0, 0xba, !P0 ;  /* 0x000000ba0000780c */ /* 0x000fe400047c1670 */
[----:B------:R-:W5:Y:S02]  /*22790*/  LDL.LU R39, [R1+0x3f4] ;  /* 0x0003f40001277983 */ /* 0x000f640000300800 */
[----:B0-----:R-:W-:Y:S02]  /*227a0*/  F2FP.SATFINITE.E5M2.F32.PACK_AB_MERGE_C R7, RZ, R2, RZ ;  /* 0x00000002ff07723e */ /* 0x001fe400048060ff */
        /* <DEDUP_REMOVED lines=28> */
[C---:B------:R-:W-:Y:S02]  /*22970*/  ISETP.LT.OR P2, PT, R0.reuse, 0xca, !P1 ;  /* 0x000000ca0000780c */ /* 0x040fe40004f41670 */
[----:B0-----:R-:W-:Y:S02]  /*22980*/  F2FP.SATFINITE.E5M2.F32.PACK_AB_MERGE_C R7, RZ, R2, RZ ;  /* 0x00000002ff07723e */ /* 0x001fe400048060ff */
[----:B-1----:R-:W-:Y:S01]  /*22990*/  F2FP.SATFINITE.E5M2.F32.PACK_AB_MERGE_C R9, RZ, R3, RZ ;  /* 0x00000003ff09723e */ /* 0x002fe200048060ff */
[----:B------:R-:W-:Y:S02]  /*229a0*/  FMUL R2, R41, UR22 ;  /* 0x0000001629027c20 */ /* 0x000fe40008400000 */
[----:B------:R0:W-:Y:S01]  /*229b0*/  @!P6 STG.E.U8 desc[UR20][R28.64+0xc1], R7 ;  /* 0x0000c1071c00e986 */ /* 0x0001e2000c101114 */
[----:B------:R-:W-:-:S03]  /*229c0*/  ISETP.LT.OR P6, PT, R0, 0xca, !P0 ;  /* 0x000000ca0000780c */ /* 0x000fc600047c1670 */
[----:B------:R-:W5:Y:S01]  /*229d0*/  LDL.LU R41, [R1+0x410] ;  /* 0x0004100001297983 */ /* 0x000f620000300800 */
[----:B------:R-:W-:Y:S01]  /*229e0*/  F2FP.SATFINITE.E5M2.F32.PACK_AB_MERGE_C R13, RZ, R4, RZ ;  /* 0x00000004ff0d723e */ /* 0x000fe200048060ff */
[----:B------:R-:W-:Y:S02]  /*229f0*/  FMUL R3, R39, UR22 ;  /* 0x0000001627037c20 */ /* 0x000fe40008400000 */
[----:B------:R-:W5:Y:S01]  /*22a00*/  LDL.LU R39, [R1+0x414] ;  /* 0x0004140001277983 */ /* 0x000f620000300800 */
[----:B0-----:R-:W-:-:S03]  /*22a10*/  F2FP.SATFINITE.E5M2.F32.PACK_AB_MERGE_C R7, RZ, R2, RZ ;  /* 0x00000002ff07723e */ /* 0x001fc600048060ff */
        /* <DEDUP_REMOVED lines=21> */
[C---:B------:R-:W-:Y:S01]  /*22b70*/  ISETP.LT.OR P3, PT, R0.reuse, 0xd1, !P1 ;  /* 0x000000d10000780c */ /* 0x040fe20004f61670 */
[----:B------:R-:W5:Y:S01]  /*22b80*/  LDL.LU R42, [R1+0x430] ;  /* 0x00043000012a7983 */ /* 0x000f620000300800 */
[C---:B------:R-:W-:Y:S02]  /*22b90*/  ISETP.LT.OR P2, PT, R0.reuse, 0xd2, !P1 ;  /* 0x000000d20000780c */ /* 0x040fe40004f41670 */
[----:B------:R-:W-:Y:S02]  /*22ba0*/  ISETP.LT.OR P6, PT, R0, 0xd2, !P0 ;  /* 0x000000d20000780c */ /* 0x000fe400047c1670 */
[----:B------:R-:W-:-:S05]  /*22bb0*/  F2FP.SATFINITE.E5M2.F32.PACK_AB_MERGE_C R5, RZ, R5, RZ ;  /* 0x00000005ff05723e */ /* 0x000fca00048060ff */
[----:B------:R0:W-:Y:S01]  /*22bc0*/  @!P5 STG.E.U8 desc[UR20][R28.64+0xc8], R5 ;  /* 0x0000c8051c00d986 */ /* 0x0001e2000c101114 */
[----:B------:R-:W-:-:S03]  /*22bd0*/  ISETP.LT.OR P5, PT, R0, 0xd1, !P0 ;  /* 0x000000d10000780c */ /* 0x000fc600047a1670 */
[----:B------:R-:W-:Y:S01]  /*22be0*/  @!P3 STG.E.U8 desc[UR20][R30.64+0xd0], R9 ;  /* 0x0000d0091e00b986 */ /* 0x000fe2000c101114 */
[----:B------:R-:W-:-:S03]  /*22bf0*/  ISETP.LT.OR P3, PT, R0, 0xd9, !P1 ;  /* 0x000000d90000780c */ /* 0x000fc60004f61670 */
[----:B------:R1:W-:Y:S01]  /*22c00*/  @!P2 STG.E.U8 desc[UR20][R30.64+0xd1], R11 ;  /* 0x0000d10b1e00a986 */ /* 0x0003e2000c101114 */
[----:B0-----:R-:W-:Y:S02]  /*22c10*/  F2FP.SATFINITE.E5M2.F32.PACK_AB_MERGE_C R5, RZ, R3, RZ ;  /* 0x00000003ff05723e */ /* 0x001fe400048060ff */
[----:B------:R-:W-:-:S03]  /*22c20*/  ISETP.LT.OR P2, PT, R0, 0xda, !P1 ;  /* 0x000000da0000780c */ /* 0x000fc60004f41670 */
[----:B------:R-:W-:Y:S01]  /*22c30*/  @!P6 STG.E.U8 desc[UR20][R28.64+0xd1], R5 ;  /* 0x0000d1051c00e986 */ /* 0x000fe2000c101114 */
[----:B-1----:R-:W-:Y:S02]  /*22c40*/  F2FP.SATFINITE.E5M2.F32.PACK_AB_MERGE_C R11, RZ, R2, RZ ;  /* 0x00000002ff0b723e */ /* 0x002fe400048060ff */
[----:B------:R-:W-:Y:S01]  /*22c50*/  ISETP.LT.OR P6, PT, R0, 0xda, !P0 ;  /* 0x000000da0000780c */ /* 0x000fe200047c1670 */
[----:B------:R-:W-:Y:S02]  /*22c60*/  FMUL R2, R41, UR22 ;  /* 0x0000001629027c20 */ /* 0x000fe40008400000 */
[----:B------:R-:W5:Y:S01]  /*22c70*/  LDL.LU R41, [R1+0x434] ;  /* 0x0004340001297983 */ /* 0x000f620000300800 */
[----:B------:R-:W-:-:S03]  /*22c80*/  FMUL R3, R39, UR22 ;  /* 0x0000001627037c20 */ /* 0x000fc60008400000 */
[----:B------:R-:W5:Y:S01]  /*22c90*/  LDL.LU R39, [R1+0x438] ;  /* 0x0004380001277983 */ /* 0x000f620000300800 */
[----:B------:R-:W-:-:S03]  /*22ca0*/  F2FP.SATFINITE.E5M2.F32.PACK_AB_MERGE_C R9, RZ, R4, RZ ;  /* 0x00000004ff09723e */ /* 0x000fc600048060ff */
        /* <DEDUP_REMOVED lines=12> */
[----:B------:R-:W3:Y:S02]  /*22d70*/  LDL.LU R36, [R1+0x444] ;  /* 0x0004440001247983 */ /* 0x000ee40000300800 */
[----:B0-----:R-:W-:Y:S01]  /*22d80*/  F2FP.SATFINITE.E5M2.F32.PACK_AB_MERGE_C R7, RZ, R2, RZ ;  /* 0x00000002ff07723e */ /* 0x001fe200048060ff */
[----:B--2---:R-:W-:Y:S02]  /*22d90*/  FMUL R3, R35, UR22 ;  /* 0x0000001623037c20 */ /* 0x004fe40008400000 */
        /* <DEDUP_REMOVED lines=15> */
[----:B------:R-:W-:Y:S02]  /*22e90*/  F2FP.SATFINITE.E5M2.F32.PACK_AB_MERGE_C R5, RZ, R5, RZ ;  /* 0x00000005ff05723e */ /* 0x000fe400048060ff */
[----:B0-----:R-:W-:Y:S01]  /*22ea0*/  F2FP.SATFINITE.E5M2.F32.PACK_AB_MERGE_C R11, RZ, R4, RZ ;  /* 0x00000004ff0b723e */ /* 0x001fe200048060ff */
[----:B------:R0:W-:Y:S01]  /*22eb0*/  @!P6 STG.E.U8 desc[UR20][R28.64+0xe1], R7 ;  /* 0x0000e1071c00e986 */ /* 0x0001e2000c101114 */
[C---:B------:R-:W-:Y:S02]  /*22ec0*/  ISETP.LT.OR P6, PT, R0.reuse, 0xea, !P0 ;  /* 0x000000ea0000780c */ /* 0x040fe400047c1670 */
[----:B-1----:R-:W-:Y:S01]  /*22ed0*/  F2FP.SATFINITE.E5M2.F32.PACK_AB_MERGE_C R9, RZ, R3, RZ ;  /* 0x00000003ff09723e */ /* 0x002fe200048060ff */
[----:B------:R1:W-:Y:S01]  /*22ee0*/  @!P5 STG.E.U8 desc[UR20][R28.64+0xe0], R5 ;  /* 0x0000e0051c00d986 */ /* 0x0003e2000c101114 */
[----:B------:R-:W-:-:S03]  /*22ef0*/  ISETP.LT.OR P5, PT, R0, 0xe9, !P0 ;  /* 0x000000e90000780c */ /* 0x000fc600047a1670 */
[----:B------:R-:W-:Y:S01]  /*22f00*/  @!P2 STG.E.U8 desc[UR20][R30.64+0xe9], R11 ;  /* 0x0000e90b1e00a986 */ /* 0x000fe2000c101114 */
[----:B------:R-:W-:Y:S01]  /*22f10*/  ISETP.LT.OR P2, PT, R0, 0xf2, !P1 ;  /* 0x000000f20000780c */ /* 0x000fe20004f41670 */
[----:B------:R-:W-:Y:S02]  /*22f20*/  FMUL R3, R42, UR22 ;  /* 0x000000162a037c20 */ /* 0x000fe40008400000 */
[----:B------:R3:W-:Y:S01]  /*22f30*/  @!P3 STG.E.U8 desc[UR20][R30.64+0xe8], R9 ;  /* 0x0000e8091e00b986 */ /* 0x0007e2000c101114 */
[----:B------:R-:W-:Y:S01]  /*22f40*/  ISETP.LT.OR P3, PT, R0, 0xf1, !P1 ;  /* 0x000000f10000780c */ /* 0x000fe20004f61670 */
[----:B------:R-:W-:Y:S01]  /*22f50*/  FMUL R4, R39, UR22 ;  /* 0x0000001627047c20 */ /* 0x000fe20008400000 */
[----:B------:R-:W-:Y:S01]  /*22f60*/  F2FP.SATFINITE.E5M2.F32.PACK_AB_MERGE_C R13, RZ, R2, RZ ;  /* 0x00000002ff0d723e */ /* 0x000fe200048060ff */
[----:B------:R-:W-:Y:S01]  /*22f70*/  FMUL R2, R41, UR22 ;  /* 0x0000001629027c20 */ /* 0x000fe20008400000 */
[----:B------:R-:W-:Y:S02]  /*22f80*/  F2FP.SATFINITE.E5M2.F32.PACK_AB_MERGE_C R3, RZ, R3, RZ ;  /* 0x00000003ff03723e */ /* 0x000fe400048060ff */
[----:B0-----:R-:W-:-:S02]  /*22f90*/  F2FP.SATFINITE.E5M2.F32.PACK_AB_MERGE_C R7, RZ, R4, RZ ;  /* 0x00000004ff07723e */ /* 0x001fc400048060ff */
[----:B-1----:R-:W-:Y:S01]  /*22fa0*/  F2FP.SATFINITE.E5M2.F32.PACK_AB_MERGE_C R5, RZ, R2, RZ ;  /* 0x00000002ff05723e */ /* 0x002fe200048060ff */
[----:B------:R-:W-:Y:S01]  /*22fb0*/  @!P5 STG.E.U8 desc[UR20][R28.64+0xe8], R13 ;  /* 0x0000e80d1c00d986 */ /* 0x000fe2000c101114 */
[----:B------:R-:W-:-:S03]  /*22fc0*/  ISETP.LT.OR P5, PT, R0, 0xf1, !P0 ;  /* 0x000000f10000780c */ /* 0x000fc600047a1670 */
[----:B------:R-:W-:Y:S01]  /*22fd0*/  @!P6 STG.E.U8 desc[UR20][R28.64+0xe9], R3 ;  /* 0x0000e9031c00e986 */ /* 0x000fe2000c101114 */
[----:B------:R-:W-:-:S03]  /*22fe0*/  ISETP.LT.OR P6, PT, R0, 0xf2, !P0 ;  /* 0x000000f20000780c */ /* 0x000fc600047c1670 */
[----:B------:R0:W-:Y:S01]  /*22ff0*/  @!P2 STG.E.U8 desc[UR20][R30.64+0xf1], R7 ;  /* 0x0000f1071e00a986 */ /* 0x0001e2000c101114 */
[C---:B------:R-:W-:Y:S02]  /*23000*/  ISETP.LT.OR P2, PT, R0.reuse, 0xf9, !P1 ;  /* 0x000000f90000780c */ /* 0x040fe40004f41670 */
[C---:B------:R-:W-:Y:S01]  /*23010*/  ISETP.LT.OR P1, PT, R0.reuse, 0xfa, !P1 ;  /* 0x000000fa0000780c */ /* 0x040fe20004f21670 */
[----:B------:R5:W-:Y:S01]  /*23020*/  @!P3 STG.E.U8 desc[UR20][R30.64+0xf0], R5 ;  /* 0x0000f0051e00b986 */ /* 0x000be2000c101114 */
[C---:B------:R-:W-:Y:S02]  /*23030*/  ISETP.LT.OR P3, PT, R0.reuse, 0xf9, !P0 ;  /* 0x000000f90000780c */ /* 0x040fe40004761670 */
[----:B------:R-:W-:Y:S01]  /*23040*/  ISETP.LT.OR P0, PT, R0, 0xfa, !P0 ;  /* 0x000000fa0000780c */ /* 0x000fe20004701670 */
[----:B---3--:R-:W-:-:S05]  /*23050*/  FMUL R2, R38, UR22 ;  /* 0x0000001626027c20 */ /* 0x008fca0008400000 */
[----:B------:R-:W-:-:S05]  /*23060*/  F2FP.SATFINITE.E5M2.F32.PACK_AB_MERGE_C R9, RZ, R2, RZ ;  /* 0x00000002ff09723e */ /* 0x000fca00048060ff */
[----:B------:R1:W-:Y:S01]  /*23070*/  @!P5 STG.E.U8 desc[UR20][R28.64+0xf0], R9 ;  /* 0x0000f0091c00d986 */ /* 0x0003e2000c101114 */
[----:B------:R-:W-:Y:S01]  /*23080*/  FMUL R0, R37, UR22 ;  /* 0x0000001625007c20 */ /* 0x000fe20008400000 */
[----:B------:R-:W-:-:S04]  /*23090*/  FMUL R2, R36, UR22 ;  /* 0x0000001624027c20 */ /* 0x000fc80008400000 */
[----:B0-----:R-:W-:Y:S01]  /*230a0*/  F2FP.SATFINITE.E5M2.F32.PACK_AB_MERGE_C R7, RZ, R0, RZ ;  /* 0x00000000ff07723e */ /* 0x001fe200048060ff */
[----:B--2---:R-:W-:Y:S01]  /*230b0*/  FMUL R3, R35, UR22 ;  /* 0x0000001623037c20 */ /* 0x004fe20008400000 */
[----:B------:R-:W-:-:S04]  /*230c0*/  F2FP.SATFINITE.E5M2.F32.PACK_AB_MERGE_C R11, RZ, R2, RZ ;  /* 0x00000002ff0b723e */ /* 0x000fc800048060ff */
[----:B------:R-:W-:Y:S01]  /*230d0*/  F2FP.SATFINITE.E5M2.F32.PACK_AB_MERGE_C R3, RZ, R3, RZ ;  /* 0x00000003ff03723e */ /* 0x000fe200048060ff */
[----:B------:R1:W-:Y:S04]  /*230e0*/  @!P6 STG.E.U8 desc[UR20][R28.64+0xf1], R7 ;  /* 0x0000f1071c00e986 */ /* 0x0003e8000c101114 */
[----:B------:R1:W-:Y:S04]  /*230f0*/  @!P2 STG.E.U8 desc[UR20][R30.64+0xf8], R11 ;  /* 0x0000f80b1e00a986 */ /* 0x0003e8000c101114 */
[----:B------:R1:W-:Y:S01]  /*23100*/  @!P1 STG.E.U8 desc[UR20][R30.64+0xf9], R3 ;  /* 0x0000f9031e009986 */ /* 0x0003e2000c101114 */
[----:B----4-:R-:W-:Y:S01]  /*23110*/  FMUL R4, R33, UR22 ;  /* 0x0000001621047c20 */ /* 0x010fe20008400000 */
[----:B-----5:R-:W-:-:S04]  /*23120*/  FMUL R5, R32, UR22 ;  /* 0x0000001620057c20 */ /* 0x020fc80008400000 */
[----:B------:R-:W-:Y:S02]  /*23130*/  F2FP.SATFINITE.E5M2.F32.PACK_AB_MERGE_C R13, RZ, R4, RZ ;  /* 0x00000004ff0d723e */ /* 0x000fe400048060ff */
[----:B------:R-:W-:-:S03]  /*23140*/  F2FP.SATFINITE.E5M2.F32.PACK_AB_MERGE_C R5, RZ, R5, RZ ;  /* 0x00000005ff05723e */ /* 0x000fc600048060ff */
[----:B------:R1:W-:Y:S04]  /*23150*/  @!P3 STG.E.U8 desc[UR20][R28.64+0xf8], R13 ;  /* 0x0000f80d1c00b986 */ /* 0x0003e8000c101114 */
[----:B------:R1:W-:Y:S02]  /*23160*/  @!P0 STG.E.U8 desc[UR20][R28.64+0xf9], R5 ;  /* 0x0000f9051c008986 */ /* 0x0003e4000c101114 */
.L_x_545:
[----:B------:R-:W-:Y:S05]  /*23170*/  BSYNC B0 ;  /* 0x0000000000007941 */ /* 0x000fea0003800000 */
.L_x_31:
[----:B-12---:R-:W2:Y:S04]  /*23180*/  LDL.LU R3, [R1+0x454] ;  /* 0x0004540001037983 */ /* 0x006ea80000300800 */
[----:B------:R-:W2:Y:S01]  /*23190*/  LDL.LU R2, [R1+0x458] ;  /* 0x0004580001027983 */ /* 0x000ea20000300800 */
[----:B------:R-:W-:Y:S01]  /*231a0*/  ULDC UR6, c[0x0][0xc] ;  /* 0x0000030000067ab9 */ /* 0x000fe20000000800 */
[----:B------:R-:W-:Y:S01]  /*231b0*/  ULDC UR7, c[0x0][0x10] ;  /* 0x0000040000077ab9 */ /* 0x000fe20000000800 */
[----:B---34-:R-:W2:Y:S01]  /*231c0*/  LDC R5, c[0x0][0x14] ;  /* 0x00000500ff057b82 */ /* 0x018ea20000000800 */
[----:B------:R-:W-:Y:S01]  /*231d0*/  UIMAD.WIDE.U32 UR6, UR6, UR7, URZ ;  /* 0x00000007060672a5 */ /* 0x000fe2000f8e003f */
[----:B-----5:R-:W-:Y:S01]  /*231e0*/  PRMT R0, RZ, 0x7610, R0 ;  /* 0x00007610ff007816 */ /* 0x020fe20000000000 */
[----:B------:R-:W-:-:S04]  /*231f0*/  UMOV UR10, 0xffffffff ;  /* 0xffffffff000a7882 */ /* 0x000fc80000000000 */
[----:B--2---:R-:W-:-:S04]  /*23200*/  IMAD.WIDE.U32 R2, R5, UR6, R2 ;  /* 0x0000000605027c25 */ /* 0x004fc8000f8e0002 */
[----:B------:R-:W-:Y:S01]  /*23210*/  IMAD R5, R5, UR7, RZ ;  /* 0x0000000705057c24 */ /* 0x000fe2000f8e02ff */
[----:B------:R-:W-:Y:S01]  /*23220*/  ULDC.64 UR6, c[0x0][0x650] ;  /* 0x0001940000067ab9 */ /* 0x000fe20000000a00 */
[----:B------:R-:W-:Y:S01]  /*23230*/  IMAD.MOV.U32 R11, RZ, RZ, R2 ;  /* 0x000000ffff0b7224 */ /* 0x000fe200078e0002 */
[----:B------:R-:W-:Y:S01]  /*23240*/  ISETP.GE.U32.AND P0, PT, R2, UR6, PT ;  /* 0x0000000602007c0c */ /* 0x000fe2000bf06070 */
[----:B------:R-:W-:Y:S02]  /*23250*/  IMAD.IADD R13, R3, 0x1, R5 ;  /* 0x00000001030d7824 */ /* 0x000fe400078e0205 */
[----:B------:R-:W-:-:S03]  /*23260*/  IMAD.MOV.U32 R2, RZ, RZ, -0x1 ;  /* 0xffffffffff027424 */ /* 0x000fc600078e00ff */
[----:B------:R1:W-:Y:S01]  /*23270*/  STL [R1+0x454], R13 ;  /* 0x0004540d01007387 */ /* 0x0003e20000100800 */
[----:B------:R-:W-:-:S03]  /*23280*/  ISETP.GE.U32.AND.EX P0, PT, R13, UR7, PT, P0 ;  /* 0x000000070d007c0c */ /* 0x000fc6000bf06100 */
[----:B------:R1:W-:Y:S04]  /*23290*/  STL [R1+0x458], R11 ;  /* 0x0004580b01007387 */ /* 0x0003e80000100800 */
[----:B------:R1:W-:Y:S06]  /*232a0*/  STL [R1+0x45c], R2 ;  /* 0x00045c0201007387 */ /* 0x0003ec0000100800 */
[----:B------:R-:W-:Y:S05]  /*232b0*/  @P0 BRA `(.L_x_546) ;  /* 0x0000000400740947 */ /* 0x000fea0003800000 */
[----:B------:R-:W2:Y:S01]  /*232c0*/  S2R R8, SR_CTAID.X ;  /* 0x0000000000087919 */ /* 0x000ea20000002500 */
[----:B------:R-:W-:Y:S01]  /*232d0*/  ULDC.64 UR16, c[0x0][0x628] ;  /* 0x00018a0000107ab9 */ /* 0x000fe20000000a00 */
[----:B------:R-:W3:Y:S01]  /*232e0*/  LDC R9, c[0x0][0x144] ;  /* 0x00005100ff097b82 */ /* 0x000ee20000000800 */
[----:B------:R-:W-:Y:S01]  /*232f0*/  ULDC UR6, c[0x0][0x150] ;  /* 0x0000540000067ab9 */ /* 0x000fe20000000800 */
[----:B------:R-:W4:Y:S01]  /*23300*/  S2R R12, SR_CTAID.Y ;  /* 0x00000000000c7919 */ /* 0x000f220000002600 */
[----:B------:R-:W-:Y:S01]  /*23310*/  ISETP.NE.U32.AND P0, PT, RZ, UR16, PT ;  /* 0x00000010ff007c0c */ /* 0x000fe2000bf05070 */
[----:B------:R-:W-:Y:S01]  /*23320*/  ULDC UR18, c[0x0][0x630] ;  /* 0x00018c0000127ab9 */ /* 0x000fe20000000800 */
[----:B------:R-:W-:Y:S02]  /*23330*/  R2UR UR14, R11 ;  /* 0x000000000b0e72ca */ /* 0x000fe400000e0000 */
[----:B------:R-:W-:Y:S01]  /*23340*/  ISETP.NE.AND.EX P0, PT, RZ, UR17, PT, P0 ;  /* 0x00000011ff007c0c */ /* 0x000fe2000bf05300 */
[----:B0-----:R-:W0:Y:S01]  /*23350*/  LDC.64 R6, c[0x0][0x620] ;  /* 0x00018800ff067b82 */ /* 0x001e220000000a00 */
[----:B------:R-:W-:-:S02]  /*23360*/  R2UR UR15, R13 ;  /* 0x000000000d0f72ca */ /* 0x000fc400000e0000 */
[----:B--2---:R-:W-:-:S05]  /*23370*/  I2FP.F32.U32 R0, R8 ;  /* 0x0000000800007245 */ /* 0x004fca0000201000 */
[----:B------:R-:W-:-:S06]  /*23380*/  FMUL R0, R0, UR6 ;  /* 0x0000000600007c20 */ /* 0x000fcc0008400000 */
[----:B------:R-:W2:Y:S01]  /*23390*/  F2I.U32.TRUNC.NTZ R0, R0 ;  /* 0x0000000000007305 */ /* 0x000ea2000020f000 */
[----:B----4-:R-:W-:Y:S05]  /*233a0*/  @!P0 BRA `(.L_x_547) ;  /* 0x0000000000308947 */ /* 0x010fea0003800000 */
        /* <DEDUP_REMOVED lines=12> */
.L_x_547:
[----:B------:R-:W-:Y:S01]  /*23470*/  USHF.R.U64 UR10, UR14, UR18, UR15 ;  /* 0x000000120e0a7299 */ /* 0x000fe2000800120f */
[----:B------:R-:W4:Y:S01]  /*23480*/  LDC.64 R20, c[0x0][0x640] ;  /* 0x00019000ff147b82 */ /* 0x000f220000000a00 */
[----:B------:R-:W-:Y:S01]  /*23490*/  USHF.R.U32.HI UR6, URZ, UR18, UR15 ;  /* 0x000000123f067299 */ /* 0x000fe2000801160f */
[----:B--2---:R-:W-:Y:S02]  /*234a0*/  IMAD.MOV R10, RZ, RZ, -R0 ;  /* 0x000000ffff0a7224 */ /* 0x004fe400078e0a00 */
[----:B-1----:R-:W-:Y:S01]  /*234b0*/  IMAD.MOV.U32 R2, RZ, RZ, R11 ;  /* 0x000000ffff027224 */ /* 0x002fe200078e000b */
[----:B------:R-:W-:Y:S01]  /*234c0*/  IADD3 R5, P0, RZ, -UR10, RZ ;  /* 0x8000000aff057c10 */ /* 0x000fe2000ff1e0ff */
[----:B---3--:R-:W-:Y:S02]  /*234d0*/  IMAD R17, R9, R10, R8 ;  /* 0x0000000a09117224 */ /* 0x008fe400078e0208 */
[----:B------:R-:W1:Y:S02]  /*234e0*/  LDC R4, c[0x0][0x618] ;  /* 0x00018600ff047b82 */ /* 0x000e640000000800 */
[----:B------:R-:W-:Y:S01]  /*234f0*/  IMAD.X R3, RZ, RZ, ~UR6, P0 ;  /* 0x80000006ff037e24 */ /* 0x000fe200080e06ff */
[----:B------:R-:W-:-:S03]  /*23500*/  ULDC UR6, c[0x0][0x154] ;  /* 0x0000550000067ab9 */ /* 0x000fc60000000800 */
[-C--:B0-----:R-:W-:Y:S02]  /*23510*/  IMAD R0, R3, R6.reuse, RZ ;  /* 0x0000000603007224 */ /* 0x081fe400078e02ff */
[----:B------:R-:W0:Y:S01]  /*23520*/  LDC R14, c[0x0][0x608] ;  /* 0x00018200ff0e7b82 */ /* 0x000e220000000800 */
[----:B------:R-:W-:Y:S02]  /*23530*/  IMAD.MOV.U32 R3, RZ, RZ, R13 ;  /* 0x000000ffff037224 */ /* 0x000fe400078e000d */
[----:B------:R-:W-:-:S05]  /*23540*/  IMAD.WIDE.U32 R2, R5, R6, R2 ;  /* 0x0000000605027225 */ /* 0x000fca00078e0002 */
[----:B------:R-:W2:Y:S01]  /*23550*/  LDC R18, c[0x0][0x658] ;  /* 0x00019600ff127b82 */ /* 0x000ea20000000800 */
[----:B------:R-:W-:Y:S01]  /*23560*/  IMAD R5, R5, R7, R0 ;  /* 0x0000000705057224 */ /* 0x000fe200078e0200 */
[----:B------:R-:W-:Y:S01]  /*23570*/  I2FP.F32.U32 R0, R12 ;  /* 0x0000000c00007245 */ /* 0x000fe20000201000 */
[----:B------:R-:W-:Y:S01]  /*23580*/  IMAD.MOV.U32 R7, RZ, RZ, 0x1 ;  /* 0x00000001ff077424 */ /* 0x000fe200078e00ff */
[----:B----4-:R-:W-:Y:S01]  /*23590*/  ISETP.NE.U32.AND P0, PT, R20, RZ, PT ;  /* 0x000000ff1400720c */ /* 0x010fe20003f05070 */
[----:B------:R-:W-:Y:S02]  /*235a0*/  IMAD.IADD R3, R3, 0x1, R5 ;  /* 0x0000000103037824 */ /* 0x000fe400078e0205 */
[----:B------:R-:W-:Y:S01]  /*235b0*/  FMUL R0, R0, UR6 ;  /* 0x0000000600007c20 */ /* 0x000fe20008400000 */
[----:B------:R-:W3:Y:S01]  /*235c0*/  LDC R15, c[0x0][0x148] ;  /* 0x00005200ff0f7b82 */ /* 0x000ee20000000800 */
[----:B------:R-:W-:Y:S01]  /*235d0*/  ISETP.NE.AND.EX P0, PT, R21, RZ, PT, P0 ;  /* 0x000000ff1500720c */ /* 0x000fe20003f05300 */
[----:B------:R-:W-:Y:S01]  /*235e0*/  IMAD.MOV.U32 R5, RZ, RZ, -0x1 ;  /* 0xffffffffff057424 */ /* 0x000fe200078e00ff */
[-CC-:B-1----:R-:W-:Y:S01]  /*235f0*/  SHF.R.U64 R10, R2, R4.reuse, R3.reuse ;  /* 0x00000004020a7219 */ /* 0x182fe20000001203 */
[----:B------:R1:W4:Y:S01]  /*23600*/  F2I.U32.TRUNC.NTZ R13, R0 ;  /* 0x00000000000d7305 */ /* 0x000322000020f000 */
[----:B------:R-:W-:-:S03]  /*23610*/  SHF.R.U32.HI R3, RZ, R4, R3 ;  /* 0x00000004ff037219 */ /* 0x000fc60000011603 */
[----:B------:R-:W1:Y:S01]  /*23620*/  LDC R16, c[0x0][0x600] ;  /* 0x00018000ff107b82 */ /* 0x000e620000000800 */
[-CC-:B0-----:R-:W-:Y:S02]  /*23630*/  SHF.R.U64 R8, R10, R14.reuse, R3.reuse ;  /* 0x0000000e0a087219 */ /* 0x181fe40000001203 */
[----:B------:R-:W-:-:S05]  /*23640*/  SHF.R.U32.HI R3, RZ, R14, R3 ;  /* 0x0000000eff037219 */ /* 0x000fca0000011603 */
[----:B------:R-:W0:Y:S01]  /*23650*/  LDC R22, c[0x0][0x648] ;  /* 0x00019200ff167b82 */ /* 0x000e220000000800 */
[-CC-:B--2---:R-:W-:Y:S02]  /*23660*/  SHF.R.U64 R11, R8, R18.reuse, R3.reuse ;  /* 0x00000012080b7219 */ /* 0x184fe40000001203 */
[-C--:B------:R-:W-:Y:S02]  /*23670*/  SHF.L.U32 R5, R5, R18.reuse, RZ ;  /* 0x0000001205057219 */ /* 0x080fe400000006ff */
[-C--:B------:R-:W-:Y:S01]  /*23680*/  SHF.R.U32.HI R3, RZ, R18.reuse, R3 ;  /* 0x00000012ff037219 */ /* 0x080fe20000011603 */
[----:B------:R-:W-:Y:S01]  /*23690*/  IMAD.MOV.U32 R2, RZ, RZ, R11 ;  /* 0x000000ffff027224 */ /* 0x000fe200078e000b */
[----:B------:R-:W-:Y:S01]  /*236a0*/  SHF.L.U32 R40, R7, R18, RZ ;  /* 0x0000001207287219 */ /* 0x000fe200000006ff */
[----:B------:R-:W2:Y:S01]  /*236b0*/  LDC R23, c[0x0][0x638] ;  /* 0x00018e00ff177b82 */ /* 0x000ea20000000800 */
[----:B------:R-:W-:-:S07]  /*236c0*/  LOP3.LUT R19, RZ, R5, RZ, 0x33, !PT ;  /* 0x00000005ff137212 */ /* 0x000fce00078e33ff */
[----:B------:R-:W0:Y:S01]  /*236d0*/  LDC R24, c[0x0][0x610] ;  /* 0x00018400ff187b82 */ /* 0x000e220000000800 */
[----:B----4-:R-:W-:Y:S05]  /*236e0*/  @!P0 BRA `(.L_x_548) ;  /* 0x0000000000288947 */ /* 0x010fea0003800000 */
[----:B-1----:R-:W1:Y:S02]  /*236f0*/  LDC R0, c[0x0][0x64c] ;  /* 0x00019300ff007b82 */ /* 0x002e640000000800 */
[----:B-1----:R-:W-:-:S05]  /*23700*/  IADD3 R7, P0, R11, R0, RZ ;  /* 0x000000000b077210 */ /* 0x002fca0007f1e0ff */
        /* <DEDUP_REMOVED lines=8> */
.L_x_548:
[----:B01----:R-:W-:Y:S01]  /*23790*/  SHF.R.U64 R0, R2, R22, R3 ;  /* 0x0000001602007219 */ /* 0x003fe20000001203 */
[----:B------:R-:W-:Y:S01]  /*237a0*/  VIADD R5, R16, 0xffffffff ;  /* 0xffffffff10057836 */ /* 0x000fe20000000000 */
[----:B------:R-:W-:Y:S01]  /*237b0*/  LOP3.LUT R3, R8, R19, RZ, 0xc0, !PT ;  /* 0x0000001308037212 */ /* 0x000fe200078ec0ff */
[----:B------:R-:W-:Y:S02]  /*237c0*/  IMAD.MOV R13, RZ, RZ, -R13 ;  /* 0x000000ffff0d7224 */ /* 0x000fe400078e0a0d */
[----:B------:R-:W-:Y:S02]  /*237d0*/  IMAD.MOV R2, RZ, RZ, -R0 ;  /* 0x000000ffff027224 */ /* 0x000fe400078e0a00 */
[----:B------:R-:W-:Y:S01]  /*237e0*/  IMAD R40, R40, R0, R3 ;  /* 0x0000000028287224 */ /* 0x000fe200078e0203 */
[----:B------:R-:W-:Y:S01]  /*237f0*/  LOP3.LUT R3, R10, R5, RZ, 0xc0, !PT ;  /* 0x000000050a037212 */ /* 0x000fe200078ec0ff */
[----:B---3--:R-:W-:Y:S02]  /*23800*/  @P4 IMAD R17, R15, R13, R12 ;  /* 0x0000000d0f114224 */ /* 0x008fe400078e020c */
[----:B--2---:R-:W-:-:S02]  /*23810*/  IMAD R0, R2, R23, R11 ;  /* 0x0000001702007224 */ /* 0x004fc400078e020b */
[----:B------:R-:W-:Y:S02]  /*23820*/  IMAD.MOV.U32 R2, RZ, RZ, 0x1 ;  /* 0x00000001ff027424 */ /* 0x000fe400078e00ff */
[----:B------:R-:W-:Y:S02]  /*23830*/  IMAD R40, R40, R24, R17 ;  /* 0x0000001828287224 */ /* 0x000fe400078e0211 */
[----:B------:R-:W-:Y:S01]  /*23840*/  IMAD R3, R0, R16, R3 ;  /* 0x0000001000037224 */ /* 0x000fe200078e0203 */
[----:B------:R-:W-:-:S04]  /*23850*/  PRMT R0, R2, 0x7610, R0 ;  /* 0x0000761002007816 */ /* 0x000fc80000000000 */
[----:B------:R-:W-:Y:S02]  /*23860*/  SEL R2, R3, R40, !P4 ;  /* 0x0000002803027207 */ /* 0x000fe40006000000 */
[----:B------:R-:W-:-:S03]  /*23870*/  SEL R40, R40, R3, !P4 ;  /* 0x0000000328287207 */ /* 0x000fc60006000000 */
[----:B------:R2:W-:Y:S04]  /*23880*/  STL [R1+0x45c], R2 ;  /* 0x00045c0201007387 */ /* 0x0005e80000100800 */
.L_x_546:
[----:B------:R-:W-:Y:S01]  /*23890*/  UIADD3 UR5, UR9, UR5, URZ ;  /* 0x0000000509057290 */ /* 0x000fe2000fffe03f */
[----:B------:R3:W-:Y:S01]  /*238a0*/  STL [R1+0x460], R40 ;  /* 0x0004602801007387 */ /* 0x0007e20000100800 */
[----:B------:R-:W-:Y:S02]  /*238b0*/  LOP3.LUT P0, RZ, R0, 0xff, RZ, 0xc0, !PT ;  /* 0x000000ff00ff7812 */ /* 0x000fe4000780c0ff */
[----:B------:R-:W-:Y:S02]  /*238c0*/  USHF.R.U32.HI UR6, URZ, 0x1, UR5 ;  /* 0x000000013f067899 */ /* 0x000fe40008011605 */
[----:B------:R-:W-:Y:S02]  /*238d0*/  UISETP.GT.U32.AND UP0, UPT, UR5, 0x1, UPT ;  /* 0x000000010500788c */ /* 0x000fe4000bf04070 */
[----:B------:R-:W-:Y:S02]  /*238e0*/  ULOP3.LUT UR6, UR6, 0x1, URZ, 0xc0, !UPT ;  /* 0x0000000106067892 */ /* 0x000fe4000f8ec03f */
[----:B------:R-:W-:-:S02]  /*238f0*/  UISETP.LT.U32.AND UP0, UPT, UR9, 0x2, UP0 ;  /* 0x000000020900788c */ /* 0x000fc40008701070 */
[----:B------:R-:W-:Y:S02]  /*23900*/  UISETP.NE.U32.AND UP1, UPT, UR6, 0x1, UPT ;  /* 0x000000010600788c */ /* 0x000fe4000bf25070 */
[----:B------:R-:W-:Y:S02]  /*23910*/  USEL UR7, URZ, 0x1, !UP0 ;  /* 0x000000013f077887 */ /* 0x000fe4000c000000 */
[----:B------:R-:W-:Y:S02]  /*23920*/  UISETP.GT.U32.AND UP1, UPT, UR9, 0x1, !UP1 ;  /* 0x000000010900788c */ /* 0x000fe4000cf24070 */
[----:B------:R-:W-:Y:S02]  /*23930*/  ULOP3.LUT UR5, UR5, 0x1, URZ, 0xc0, !UPT ;  /* 0x0000000105057892 */ /* 0x000fe4000f8ec03f */
[----:B------:R-:W-:-:S04]  /*23940*/  USEL UR6, URZ, 0x1, !UP1 ;  /* 0x000000013f067887 */ /* 0x000fc8000c800000 */
[----:B------:R-:W-:Y:S01]  /*23950*/  ULOP3.LUT UR4, UR6, UR4, UR7, 0x96, !UPT ;  /* 0x0000000406047292 */ /* 0x000fe2000f8e9607 */
[----:B---3--:R-:W-:Y:S11]  /*23960*/  @P0 BRA `(.L_x_549) ;  /* 0xfffffdd400a00947 */ /* 0x008ff6000383ffff */
[----:B------:R-:W-:Y:S05]  /*23970*/  EXIT ;  /* 0x000000000000794d */ /* 0x000fea0003800000 */
.L_x_3:
[----:B------:R-:W2:Y:S01]  /*23980*/  LDL R18, [R1+0x458] ;  /* 0x0004580001127983 */ /* 0x000ea20000100800 */
[----:B------:R-:W-:-:S03]  /*23990*/  ULDC.64 UR4, c[0x0][0x650] ;  /* 0x0001940000047ab9 */ /* 0x000fc60000000a00 */
[----:B------:R-:W3:Y:S01]  /*239a0*/  LDL R19, [R1+0x454] ;  /* 0x0004540001137983 */ /* 0x000ee20000100800 */
[----:B------:R-:W-:Y:S01]  /*239b0*/  PRMT R0, RZ, 0x7610, R0 ;  /* 0x00007610ff007816 */ /* 0x000fe20000000000 */
[----:B------:R-:W-:Y:S02]  /*239c0*/  IMAD.MOV.U32 R5, RZ, RZ, -0x1 ;  /* 0xffffffffff057424 */ /* 0x000fe400078e00ff */
[----:B------:R-:W-:Y:S02]  /*239d0*/  IMAD.MOV.U32 R4, RZ, RZ, -0x1 ;  /* 0xffffffffff047424 */ /* 0x000fe400078e00ff */
[----:B------:R-:W-:Y:S01]  /*239e0*/  IMAD.MOV.U32 R10, RZ, RZ, -0x1 ;  /* 0xffffffffff0a7424 */ /* 0x000fe200078e00ff */
[----:B--2---:R-:W-:-:S04]  /*239f0*/  ISETP.GE.U32.AND P0, PT, R18, UR4, PT ;  /* 0x0000000412007c0c */ /* 0x004fc8000bf06070 */
[----:B---3--:R-:W-:-:S13]  /*23a00*/  ISETP.GE.U32.AND.EX P0, PT, R19, UR5, PT, P0 ;  /* 0x0000000513007c0c */ /* 0x008fda000bf06100 */
[----:B------:R-:W-:Y:S05]  /*23a10*/  @P0 BRA `(.L_x_550) ;  /* 0x0000000400600947 */ /* 0x000fea0003800000 */
[----:B------:R-:W0:Y:S01]  /*23a20*/  LDC.64 R12, c[0x0][0x628] ;  /* 0x00018a00ff0c7b82 */ /* 0x000e220000000a00 */
[----:B------:R-:W-:Y:S02]  /*23a30*/  IMAD.MOV.U32 R8, RZ, RZ, R18 ;  /* 0x000000ffff087224 */ /* 0x000fe400078e0012 */
[----:B------:R-:W-:-:S05]  /*23a40*/  IMAD.MOV.U32 R9, RZ, RZ, R19 ;  /* 0x000000ffff097224 */ /* 0x000fca00078e0013 */
[----:B------:R-:W1:Y:S08]  /*23a50*/  LDC R14, c[0x0][0x630] ;  /* 0x00018c00ff0e7b82 */ /* 0x000e700000000800 */
[----:B------:R-:W2:Y:S01]  /*23a60*/  LDC.64 R16, c[0x0][0x620] ;  /* 0x00018800ff107b82 */ /* 0x000ea20000000a00 */
[----:B0-----:R-:W-:-:S04]  /*23a70*/  ISETP.NE.U32.AND P0, PT, R12, RZ, PT ;  /* 0x000000ff0c00720c */ /* 0x001fc80003f05070 */
[----:B------:R-:W-:-:S13]  /*23a80*/  ISETP.NE.AND.EX P0, PT, R13, RZ, PT, P0 ;  /* 0x000000ff0d00720c */ /* 0x000fda0003f05300 */
[----:B-12---:R-:W-:Y:S05]  /*23a90*/  @!P0 BRA `(.L_x_551) ;  /* 0x0000000000288947 */ /* 0x006fea0003800000 */
[----:B------:R-:W0:Y:S02]  /*23aa0*/  LDC R0, c[0x0][0x634] ;  /* 0x00018d00ff007b82 */ /* 0x000e240000000800 */
[----:B0-----:R-:W-:-:S05]  /*23ab0*/  IADD3 R9, P0, R18, R0, RZ ;  /* 0x0000000012097210 */ /* 0x001fca0007f1e0ff */
        /* <DEDUP_REMOVED lines=8> */
.L_x_551:
[-CC-:B------:R-:W-:Y:S01]  /*23b40*/  SHF.R.U64 R10, R8, R14.reuse, R9.reuse ;  /* 0x0000000e080a7219 */ /* 0x180fe20000001209 */
[----:B------:R-:W0:Y:S01]  /*23b50*/  LDC R6, c[0x0][0x618] ;  /* 0x00018600ff067b82 */ /* 0x000e220000000800 */
[----:B------:R-:W-:Y:S01]  /*23b60*/  SHF.R.U32.HI R0, RZ, R14, R9 ;  /* 0x0000000eff007219 */ /* 0x000fe20000011609 */
[----:B------:R-:W-:Y:S01]  /*23b70*/  ULDC UR4, c[0x0][0x150] ;  /* 0x0000540000047ab9 */ /* 0x000fe20000000800 */
[----:B------:R-:W-:Y:S01]  /*23b80*/  IADD3 R3, P0, RZ, -R10, RZ ;  /* 0x8000000aff037210 */ /* 0x000fe20007f1e0ff */
[----:B------:R-:W-:Y:S01]  /*23b90*/  IMAD.MOV.U32 R4, RZ, RZ, R18 ;  /* 0x000000ffff047224 */ /* 0x000fe200078e0012 */
[----:B------:R-:W-:Y:S01]  /*23ba0*/  I2FP.F32.U32 R8, R2 ;  /* 0x0000000200087245 */ /* 0x000fe20000201000 */
[----:B------:R-:W-:Y:S02]  /*23bb0*/  IMAD.MOV.U32 R5, RZ, RZ, R19 ;  /* 0x000000ffff057224 */ /* 0x000fe400078e0013 */
[----:B------:R-:W1:Y:S01]  /*23bc0*/  LDC.64 R20, c[0x0][0x640] ;  /* 0x00019000ff147b82 */ /* 0x000e620000000a00 */
[----:B------:R-:W-:-:S02]  /*23bd0*/  IMAD.X R7, RZ, RZ, ~R0, P0 ;  /* 0x000000ffff077224 */ /* 0x000fc400000e0e00 */
[----:B------:R-:W-:Y:S01]  /*23be0*/  FMUL R9, R8, UR4 ;  /* 0x0000000408097c20 */ /* 0x000fe20008400000 */
[----:B------:R-:W-:Y:S01]  /*23bf0*/  IMAD.WIDE.U32 R4, R3, R16, R4 ;  /* 0x0000001003047225 */ /* 0x000fe200078e0004 */
[----:B------:R-:W-:-:S03]  /*23c00*/  ULDC UR4, c[0x0][0x154] ;  /* 0x0000550000047ab9 */ /* 0x000fc60000000800 */
[----:B------:R-:W-:Y:S01]  /*23c10*/  IMAD R0, R7, R16, RZ ;  /* 0x0000001007007224 */ /* 0x000fe200078e02ff */
[----:B------:R-:W2:Y:S01]  /*23c20*/  LDC R13, c[0x0][0x144] ;  /* 0x00005100ff0d7b82 */ /* 0x000ea20000000800 */
[----:B------:R-:W3:Y:S02]  /*23c30*/  F2I.U32.TRUNC.NTZ R9, R9 ;  /* 0x0000000900097305 */ /* 0x000ee4000020f000 */
[----:B------:R-:W-:-:S04]  /*23c40*/  IMAD R3, R3, R17, R0 ;  /* 0x0000001103037224 */ /* 0x000fc800078e0200 */
[----:B------:R-:W-:Y:S01]  /*23c50*/  IMAD.IADD R3, R5, 0x1, R3 ;  /* 0x0000000105037824 */ /* 0x000fe200078e0203 */
[----:B------:R-:W4:Y:S04]  /*23c60*/  LDC R12, c[0x0][0x608] ;  /* 0x00018200ff0c7b82 */ /* 0x000f280000000800 */
[-C--:B0-----:R-:W-:Y:S02]  /*23c70*/  SHF.R.U64 R8, R4, R6.reuse, R3 ;  /* 0x0000000604087219 */ /* 0x081fe40000001203 */
[----:B------:R-:W-:Y:S02]  /*23c80*/  I2FP.F32.U32 R4, R11 ;  /* 0x0000000b00047245 */ /* 0x000fe40000201000 */
[----:B------:R-:W0:Y:S01]  /*23c90*/  LDC R7, c[0x0][0x658] ;  /* 0x00019600ff077b82 */ /* 0x000e220000000800 */
[----:B-1----:R-:W-:Y:S01]  /*23ca0*/  ISETP.NE.U32.AND P0, PT, R20, RZ, PT ;  /* 0x000000ff1400720c */ /* 0x002fe20003f05070 */
[----:B---3--:R-:W-:Y:S01]  /*23cb0*/  IMAD.MOV R0, RZ, RZ, -R9 ;  /* 0x000000ffff007224 */ /* 0x008fe200078e0a09 */
[----:B------:R-:W-:Y:S01]  /*23cc0*/  SHF.R.U32.HI R3, RZ, R6, R3 ;  /* 0x00000006ff037219 */ /* 0x000fe20000011603 */
[----:B------:R-:W-:Y:S01]  /*23cd0*/  FMUL R4, R4, UR4 ;  /* 0x0000000404047c20 */ /* 0x000fe20008400000 */
[----:B------:R-:W-:Y:S01]  /*23ce0*/  ISETP.NE.AND.EX P0, PT, R21, RZ, PT, P0 ;  /* 0x000000ff1500720c */ /* 0x000fe20003f05300 */
[----:B------:R-:W-:-:S02]  /*23cf0*/  IMAD.MOV.U32 R6, RZ, RZ, -0x1 ;  /* 0xffffffffff067424 */ /* 0x000fc400078e00ff */
[----:B------:R-:W1:Y:S01]  /*23d00*/  LDC R14, c[0x0][0x148] ;  /* 0x00005200ff0e7b82 */ /* 0x000e620000000800 */
[----:B--2---:R-:W-:Y:S02]  /*23d10*/  IMAD R18, R13, R0, R2 ;  /* 0x000000000d127224 */ /* 0x004fe400078e0202 */
[----:B------:R-:W-:-:S05]  /*23d20*/  IMAD.MOV.U32 R2, RZ, RZ, 0x1 ;  /* 0x00000001ff027424 */ /* 0x000fca00078e00ff */
[----:B------:R-:W2:Y:S01]  /*23d30*/  LDC R16, c[0x0][0x600] ;  /* 0x00018000ff107b82 */ /* 0x000ea20000000800 */
[-CC-:B----4-:R-:W-:Y:S02]  /*23d40*/  SHF.R.U64 R13, R8, R12.reuse, R3.reuse ;  /* 0x0000000c080d7219 */ /* 0x190fe40000001203 */
[----:B------:R-:W-:Y:S02]  /*23d50*/  SHF.R.U32.HI R0, RZ, R12, R3 ;  /* 0x0000000cff007219 */ /* 0x000fe40000011603 */
[----:B------:R3:W4:Y:S03]  /*23d60*/  F2I.U32.TRUNC.NTZ R12, R4 ;  /* 0x00000004000c7305 */ /* 0x000726000020f000 */
[----:B------:R-:W1:Y:S01]  /*23d70*/  LDC R17, c[0x0][0x648] ;  /* 0x00019200ff117b82 */ /* 0x000e620000000800 */
[-C--:B0-----:R-:W-:Y:S02]  /*23d80*/  SHF.R.U64 R15, R13, R7.reuse, R0 ;  /* 0x000000070d0f7219 */ /* 0x081fe40000001200 */
[----:B------:R-:W-:-:S02]  /*23d90*/  SHF.L.U32 R6, R6, R7, RZ ;  /* 0x0000000706067219 */ /* 0x000fc400000006ff */
[-C--:B------:R-:W-:Y:S01]  /*23da0*/  SHF.L.U32 R22, R2, R7.reuse, RZ ;  /* 0x0000000702167219 */ /* 0x080fe200000006ff */
[----:B------:R-:W-:Y:S01]  /*23db0*/  IMAD.MOV.U32 R2, RZ, RZ, R15 ;  /* 0x000000ffff027224 */ /* 0x000fe200078e000f */
[----:B------:R-:W-:Y:S01]  /*23dc0*/  SHF.R.U32.HI R3, RZ, R7, R0 ;  /* 0x00000007ff037219 */ /* 0x000fe20000011600 */
[----:B------:R-:W0:Y:S01]  /*23dd0*/  LDC R19, c[0x0][0x638] ;  /* 0x00018e00ff137b82 */ /* 0x000e220000000800 */
[----:B------:R-:W-:-:S07]  /*23de0*/  LOP3.LUT R24, RZ, R6, RZ, 0x33, !PT ;  /* 0x00000006ff187212 */ /* 0x000fce00078e33ff */
        /* <DEDUP_REMOVED lines=12> */
.L_x_552:
[----:B-1----:R-:W-:Y:S01]  /*23eb0*/  SHF.R.U64 R3, R2, R17, R3 ;  /* 0x0000001102037219 */ /* 0x002fe20000001203 */
[----:B--2---:R-:W-:Y:S01]  /*23ec0*/  VIADD R7, R16, 0xffffffff ;  /* 0xffffffff10077836 */ /* 0x004fe20000000000 */
[----:B------:R-:W-:Y:S01]  /*23ed0*/  LOP3.LUT R0, R13, R24, RZ, 0xc0, !PT ;  /* 0x000000180d007212 */ /* 0x000fe200078ec0ff */
[----:B------:R-:W-:Y:S02]  /*23ee0*/  IMAD.MOV R12, RZ, RZ, -R12 ;  /* 0x000000ffff0c7224 */ /* 0x000fe400078e0a0c */
[----:B------:R-:W-:Y:S02]  /*23ef0*/  IMAD.MOV R2, RZ, RZ, -R3 ;  /* 0x000000ffff027224 */ /* 0x000fe400078e0a03 */
[----:B------:R-:W-:Y:S01]  /*23f00*/  IMAD R5, R22, R3, R0 ;  /* 0x0000000316057224 */ /* 0x000fe200078e0200 */
[----:B------:R-:W-:Y:S01]  /*23f10*/  LOP3.LUT R3, R8, R7, RZ, 0xc0, !PT ;  /* 0x0000000708037212 */ /* 0x000fe200078ec0ff */
[----:B------:R-:W-:Y:S02]  /*23f20*/  @P4 IMAD R18, R14, R12, R11 ;  /* 0x0000000c0e124224 */ /* 0x000fe400078e020b */
[----:B0-----:R-:W-:-:S02]  /*23f30*/  IMAD R0, R2, R19, R15 ;  /* 0x0000001302007224 */ /* 0x001fc400078e020f */
[----:B------:R-:W-:Y:S02]  /*23f40*/  IMAD.MOV.U32 R4, RZ, RZ, 0x1 ;  /* 0x00000001ff047424 */ /* 0x000fe400078e00ff */
[----:B------:R-:W-:Y:S02]  /*23f50*/  IMAD R5, R5, R23, R18 ;  /* 0x0000001705057224 */ /* 0x000fe400078e0212 */
[----:B------:R-:W-:Y:S01]  /*23f60*/  IMAD R2, R0, R16, R3 ;  /* 0x0000001000027224 */ /* 0x000fe200078e0203 */
[----:B------:R-:W-:-:S04]  /*23f70*/  PRMT R0, R4, 0x7610, R0 ;  /* 0x0000761004007816 */ /* 0x000fc80000000000 */
[----:B------:R-:W-:Y:S02]  /*23f80*/  SEL R4, R2, R5, !P4 ;  /* 0x0000000502047207 */ /* 0x000fe40006000000 */
[----:B------:R-:W-:-:S07]  /*23f90*/  SEL R5, R5, R2, !P4 ;  /* 0x0000000205057207 */ /* 0x000fce0006000000 */
.L_x_550:
[----:B------:R-:W-:-:S08]  /*23fa0*/  NOP ;  /* 0x0000000000007918 */ /* 0x000fd00000000000 */
[----:B------:R-:W0:-:S00]  /*23fb0*/  USETMAXREG.DEALLOC.CTAPOOL 0x18 ;  /* 0x00000018000079c8 */ /* 0x000e0000080e0500 */
[----:B------:R-:W-:-:S13]  /*23fc0*/  ISETP.NE.AND P0, PT, RZ, UR8, PT ;  /* 0x00000008ff007c0c */ /* 0x000fda000bf05270 */
[----:B------:R-:W-:Y:S05]  /*23fd0*/  @P0 EXIT ;  /* 0x000000000000094d */ /* 0x000fea0003800000 */
[----:B0-----:R-:W-:Y:S01]  /*23fe0*/  LOP3.LUT P0, RZ, R0, 0xff, RZ, 0xc0, !PT ;  /* 0x000000ff00ff7812 */ /* 0x001fe2000780c0ff */
[----:B------:R-:W-:Y:S02]  /*23ff0*/  IMAD.MOV.U32 R0, RZ, RZ, 0x1 ;  /* 0x00000001ff007424 */ /* 0x000fe400078e00ff */
[----:B------:R-:W-:-:S10]  /*24000*/  IMAD.MOV.U32 R6, RZ, RZ, RZ ;  /* 0x000000ffff067224 */ /* 0x000fd400078e00ff */
[----:B------:R-:W-:Y:S05]  /*24010*/  @!P0 BRA `(.L_x_553) ;  /* 0x0000000c00448947 */ /* 0x000fea0003800000 */
[----:B------:R-:W0:Y:S01]  /*24020*/  LDC R0, c[0x0][0x28c] ;  /* 0x0000a300ff007b82 */ /* 0x000e220000000800 */
[----:B------:R-:W1:Y:S01]  /*24030*/  S2R R2, SR_TID.X ;  /* 0x0000000000027919 */ /* 0x000e620000002100 */
[----:B------:R-:W-:Y:S01]  /*24040*/  ULDC UR5, c[0x0][0x658] ;  /* 0x0001960000057ab9 */ /* 0x000fe20000000800 */
[----:B------:R-:W-:Y:S01]  /*24050*/  UMOV UR7, 0xffffffff ;  /* 0xffffffff00077882 */ /* 0x000fe20000000000 */
[----:B------:R-:W-:Y:S01]  /*24060*/  ULDC UR6, c[0x0][0xc] ;  /* 0x0000030000067ab9 */ /* 0x000fe20000000800 */
[----:B------:R-:W-:Y:S01]  /*24070*/  USHF.L.U32 UR8, UR7, UR5, URZ ;  /* 0x0000000507087299 */ /* 0x000fe2000800063f */
[----:B------:R-:W-:Y:S01]  /*24080*/  BSSY B0, `(.L_x_553) ;  /* 0x00000ca000007945 */ /* 0x000fe20003800000 */
[----:B------:R-:W-:Y:S01]  /*24090*/  UMOV UR9, 0x1 ;  /* 0x0000000100097882 */ /* 0x000fe20000000000 */
[----:B------:R-:W-:Y:S01]  /*240a0*/  ULDC UR7, c[0x0][0x10] ;  /* 0x0000040000077ab9 */ /* 0x000fe20000000800 */
[----:B------:R-:W-:Y:S01]  /*240b0*/  USHF.L.U32 UR18, UR9, UR5, URZ ;  /* 0x0000000509127299 */ /* 0x000fe2000800063f */
[----:B------:R-:W-:Y:S01]  /*240c0*/  IMAD.MOV.U32 R9, RZ, RZ, 0x1 ;  /* 0x00000001ff097424 */ /* 0x000fe200078e00ff */
[----:B------:R-:W-:Y:S01]  /*240d0*/  UIMAD.WIDE.U32 UR6, UR6, UR7, URZ ;  /* 0x00000007060672a5 */ /* 0x000fe2000f8e003f */
[----:B------:R-:W-:Y:S01]  /*240e0*/  IMAD.MOV.U32 R6, RZ, RZ, RZ ;  /* 0x000000ffff067224 */ /* 0x000fe200078e00ff */
[----:B------:R-:W-:Y:S01]  /*240f0*/  ULDC UR5, c[0x0][0x14] ;  /* 0x0000050000057ab9 */ /* 0x000fe20000000800 */
[----:B------:R-:W-:Y:S01]  /*24100*/  ULDC UR4, c[0x0][0x600] ;  /* 0x0001800000047ab9 */ /* 0x000fe20000000800 */
[----:B------:R-:W-:-:S02]  /*24110*/  UIMAD.WIDE.U32 UR20, UR6, UR5, URZ ;  /* 0x00000005061472a5 */ /* 0x000fc4000f8e003f */
[----:B------:R-:W-:Y:S02]  /*24120*/  UIMAD UR16, UR7, UR5, URZ ;  /* 0x00000005071072a4 */ /* 0x000fe4000f8e023f */
[----:B------:R-:W-:Y:S02]  /*24130*/  ULOP3.LUT UR24, UR13, 0x2, URZ, 0xfc, !UPT ;  /* 0x000000020d187892 */ /* 0x000fe4000f8efc3f */
[----:B------:R-:W-:Y:S02]  /*24140*/  UIADD3 UR4, UR4, -0x1, URZ ;  /* 0xffffffff04047890 */ /* 0x000fe4000fffe03f */
[----:B------:R-:W-:Y:S01]  /*24150*/  ULOP3.LUT UR17, URZ, UR8, URZ, 0x33, !UPT ;  /* 0x000000083f117292 */ /* 0x000fe2000f8e333f */
[----:B0-----:R-:W-:Y:S01]  /*24160*/  VIADD R0, R0, 0x3f ;  /* 0x0000003f00007836 */ /* 0x001fe20000000000 */
[----:B------:R-:W-:Y:S01]  /*24170*/  UIADD3 UR16, UR21, UR16, URZ ;  /* 0x0000001015107290 */ /* 0x000fe2000fffe03f */
[----:B------:R-:W-:-:S03]  /*24180*/  ULDC.64 UR22, c[0x0][0x198] ;  /* 0x0000660000167ab9 */ /* 0x000fc60000000a00 */
[----:B------:R-:W-:-:S04]  /*24190*/  SHF.R.S32.HI R3, RZ, 0x1f, R0 ;  /* 0x0000001fff037819 */ /* 0x000fc80000011400 */
[----:B------:R-:W-:Y:S01]  /*241a0*/  LEA.HI R3, R3, R0, RZ, 0x6 ;  /* 0x0000000003037211 */ /* 0x000fe200078f30ff */
[----:B------:R-:W-:Y:S01]  /*241b0*/  IMAD.MOV.U32 R0, RZ, RZ, 0x1 ;  /* 0x00000001ff007424 */ /* 0x000fe200078e00ff */
[C---:B-1----:R-:W-:Y:S02]  /*241c0*/  LOP3.LUT P3, RZ, R2.reuse, 0x7f, RZ, 0xc0, !PT ;  /* 0x0000007f02ff7812 */ /* 0x042fe4000786c0ff */
[----:B------:R-:W-:Y:S02]  /*241d0*/  SHF.R.S32.HI R7, RZ, 0x6, R3 ;  /* 0x00000006ff077819 */ /* 0x000fe40000011403 */
[----:B------:R-:W-:-:S03]  /*241e0*/  LOP3.LUT P0, RZ, R2, 0x1f, RZ, 0xc0, !PT ;  /* 0x0000001f02ff7812 */ /* 0x000fc6000780c0ff */
[----:B------:R-:W-:Y:S01]  /*241f0*/  VIADD R14, R7, 0x1 ;  /* 0x00000001070e7836 */ /* 0x000fe20000000000 */
[----:B------:R-:W-:-:S13]  /*24200*/  PLOP3.LUT P0, PT, P0, P3, PT, 0x8a, 0x0 ;  /* 0x000000000000781c */ /* 0x000fda0000707172 */
.L_x_565:
[----:B------:R-:W-:-:S03]  /*24210*/  UMOV UR5, 0xffffffff ;  /* 0xffffffff00057882 */ /* 0x000fc60000000000 */
[----:B------:R-:W-:Y:S05]  /*24220*/  BRA.DIV UR5, `(.L_x_554) ;  /* 0x0000000e05747947 */ /* 0x000fea000b800000 */
[----:B------:R-:W-:-:S13]  /*24230*/  ELECT P1, URZ, PT ;  /* 0x00000000003f782f */ /* 0x000fda0003820000 */
.L_x_574:
[----:B------:R-:W0:Y:S01]  /*24240*/  LDC R2, c[0x0][0x28c] ;  /* 0x0000a300ff027b82 */ /* 0x000e220000000800 */
[----:B------:R-:W-:Y:S01]  /*24250*/  BSSY B1, `(.L_x_555) ;  /* 0x0000035000017945 */ /* 0x000fe20003800000 */
[----:B0-----:R-:W-:-:S13]  /*24260*/  ISETP.LT.OR P1, PT, R2, 0x1, !P1 ;  /* 0x000000010200780c */ /* 0x001fda0004f21670 */
[----:B------:R-:W-:Y:S05]  /*24270*/  @P1 BRA `(.L_x_556) ;  /* 0x0000000000c81947 */ /* 0x000fea0003800000 */
[----:B------:R-:W-:Y:S02]  /*24280*/  IMAD.SHL.U32 R4, R4, 0x100, RZ ;  /* 0x0000010004047824 */ /* 0x000fe400078e00ff */
[----:B------:R-:W-:Y:S02]  /*24290*/  IMAD.SHL.U32 R5, R5, 0x100, RZ ;  /* 0x0000010005057824 */ /* 0x000fe400078e00ff */
[----:B------:R-:W-:Y:S02]  /*242a0*/  IMAD.MOV.U32 R13, RZ, RZ, RZ ;  /* 0x000000ffff0d7224 */ /* 0x000fe400078e00ff */
[----:B------:R-:W-:Y:S02]  /*242b0*/  IMAD.MOV.U32 R3, RZ, RZ, R14 ;  /* 0x000000ffff037224 */ /* 0x000fe400078e000e */
[----:B------:R-:W-:Y:S02]  /*242c0*/  IMAD.MOV.U32 R2, RZ, RZ, R0 ;  /* 0x000000ffff027224 */ /* 0x000fe400078e0000 */
[----:B------:R-:W-:-:S07]  /*242d0*/  IMAD.MOV.U32 R8, RZ, RZ, R6 ;  /* 0x000000ffff087224 */ /* 0x000fce00078e0006 */
.L_x_560:
[----:B------:R-:W0:Y:S01]  /*242e0*/  S2R R12, SR_CgaCtaId ;  /* 0x00000000000c7919 */ /* 0x000e220000008800 */
[----:B------:R-:W-:-:S04]  /*242f0*/  MOV R11, 0x400 ;  /* 0x00000400000b7802 */ /* 0x000fc80000000f00 */
[----:B0-----:R-:W-:Y:S02]  /*24300*/  LEA R15, R12, R11, 0x18 ;  /* 0x0000000b0c0f7211 */ /* 0x001fe400078ec0ff */
[----:B------:R-:W-:Y:S01]  /*24310*/  SHF.L.U32 R11, R2, 0x1f, RZ ;  /* 0x0000001f020b7819 */ /* 0x000fe200000006ff */
[----:B------:R-:W0:Y:S02]  /*24320*/  @!P3 LDC R12, c[0x0][0x500] ;  /* 0x00014000ff0cbb82 */ /* 0x000e240000000800 */
[----:B------:R-:W-:-:S04]  /*24330*/  IMAD R16, R8, 0x8, R15 ;  /* 0x0000000808107824 */ /* 0x000fc800078e020f */
[----:B------:R-:W1:Y:S02]  /*24340*/  SYNCS.PHASECHK.TRANS64.TRYWAIT P1, [R16+URZ+0x10], R11 ;  /* 0x0000100b100075a7 */ /* 0x000e64000802017f */
[----:B-1----:R-:W-:Y:S05]  /*24350*/  @!P1 BRA `(.L_x_557) ;  /* 0x0000000c00489947 */ /* 0x002fea0003800000 */
.L_x_575:
[----:B------:R-:W-:Y:S01]  /*24360*/  UPRMT UR5, UR24, 0x9910, URZ ;  /* 0x0000991018057896 */ /* 0x000fe2000800003f */
[----:B0-----:R0:W-:Y:S03]  /*24370*/  @!P3 SYNCS.ARRIVE.TRANS64 RZ, [R16+URZ], R12 ;  /* 0x0000000c10ffb9a7 */ /* 0x0011e6000800003f */
[----:B------:R-:W-:-:S06]  /*24380*/  UISETP.NE.AND UP0, UPT, UR5, 0x2, UPT ;  /* 0x000000020500788c */ /* 0x000fcc000bf05270 */
[----:B------:R-:W-:-:S13]  /*24390*/  PLOP3.LUT P1, PT, PT, PT, UP0, 0x80, 0x0 ;  /* 0x000000000000781c */ /* 0x000fda0003f2f008 */
[----:B0-----:R-:W-:Y:S05]  /*243a0*/  @P1 BRA `(.L_x_558) ;  /* 0x0000000000041947 */ /* 0x001fea0003800000 */
[----:B------:R-:W-:Y:S01]  /*243b0*/  BPT.TRAP 0x1 ;  /* 0x000000040000795c */ /* 0x000fe20000300000 */
.L_x_558:
[----:B------:R-:W-:Y:S05]  /*243c0*/  @P0 BRA `(.L_x_559) ;  /* 0x0000000000040947 */ /* 0x000fea0003800000 */
[----:B------:R-:W-:Y:S01]  /*243d0*/  BPT.TRAP 0x1 ;  /* 0x000000040000795c */ /* 0x000fe20000300000 */
.L_x_559:
[----:B------:R-:W-:Y:S01]  /*243e0*/  IMAD R15, R8, 0x4000, R15 ;  /* 0x00004000080f7824 */ /* 0x000fe200078e020f */
[----:B------:R-:W-:Y:S01]  /*243f0*/  R2UR UR9, R16 ;  /* 0x00000000100972ca */ /* 0x000fe200000e0000 */
[----:B------:R-:W-:Y:S01]  /*24400*/  VIADD R3, R3, 0xffffffff ;  /* 0xffffffff03037836 */ /* 0x000fe20000000000 */
[----:B------:R-:W-:Y:S01]  /*24410*/  UIADD3 UR6, UP0, UR22, 0xf0, URZ ;  /* 0x000000f016067890 */ /* 0x000fe2000ff1e03f */
[----:B------:R-:W-:Y:S01]  /*24420*/  R2UR UR11, R5 ;  /* 0x00000000050b72ca */ /* 0x000fe200000e0000 */
[----:B------:R-:W-:Y:S01]  /*24430*/  UIADD3 UR26, UP1, UR22, 0x1f0, URZ ;  /* 0x000001f0161a7890 */ /* 0x000fe2000ff3e03f */
[----:B------:R-:W-:Y:S01]  /*24440*/  R2UR UR5, R15 ;  /* 0x000000000f0572ca */ /* 0x000fe200000e0000 */
[----:B------:R-:W-:Y:S01]  /*24450*/  UIADD3.X UR7, URZ, UR23, URZ, UP0, !UPT ;  /* 0x000000173f077290 */ /* 0x000fe200087fe43f */
[----:B------:R-:W-:Y:S01]  /*24460*/  R2UR UR10, R13 ;  /* 0x000000000d0a72ca */ /* 0x000fe200000e0000 */
[----:B------:R-:W-:Y:S01]  /*24470*/  VIADD R8, R8, 0x1 ;  /* 0x0000000108087836 */ /* 0x000fe20000000000 */
[----:B------:R-:W-:Y:S01]  /*24480*/  R2UR UR12, R10 ;  /* 0x000000000a0c72ca */ /* 0x000fe200000e0000 */
[----:B------:R-:W-:Y:S01]  /*24490*/  UIADD3.X UR27, URZ, UR23, URZ, UP1, !UPT ;  /* 0x000000173f1b7290 */ /* 0x000fe20008ffe43f */
[----:B------:R-:W-:Y:S01]  /*244a0*/  R2UR UR19, R4 ;  /* 0x00000000041372ca */ /* 0x000fe200000e0000 */
[----:B------:R-:W-:Y:S01]  /*244b0*/  UMOV UR14, 0x0 ;  /* 0x00000000000e7882 */ /* 0x000fe20000000000 */
[----:B------:R-:W-:Y:S01]  /*244c0*/  ISETP.GT.AND P2, PT, R3, 0x1, PT ;  /* 0x000000010300780c */ /* 0x000fe20003f44270 */
[----:B------:R-:W-:Y:S01]  /*244d0*/  UMOV UR15, 0x10000000 ;  /* 0x10000000000f7882 */ /* 0x000fe20000000000 */
[----:B------:R-:W-:Y:S01]  /*244e0*/  ISETP.NE.AND P1, PT, R8, 0x2, PT ;  /* 0x000000020800780c */ /* 0x000fe20003f25270 */
[----:B------:R-:W-:-:S02]  /*244f0*/  VIADD R13, R13, 0x40 ;  /* 0x000000400d0d7836 */ /* 0x000fc40000000000 */
[----:B------:R-:W-:Y:S01]  /*24500*/  UIADD3 UR8, UR5, 0x100, URZ ;  /* 0x0000010005087890 */ /* 0x000fe2000fffe03f */
[----:B-1----:R-:W-:Y:S01]  /*24510*/  SEL R11, RZ, 0x1, P1 ;  /* 0x00000001ff0b7807 */ /* 0x002fe20000800000 */
[----:B------:R-:W-:Y:S01]  /*24520*/  UIADD3 UR5, UR5, 0x8100, URZ ;  /* 0x0000810005057890 */ /* 0x000fe2000fffe03f */
[----:B------:R-:W-:Y:S02]  /*24530*/  SEL R8, R8, RZ, P1 ;  /* 0x000000ff08087207 */ /* 0x000fe40000800000 */
[----:B------:R-:W-:-:S04]  /*24540*/  LOP3.LUT R2, R2, R11, RZ, 0x3c, !PT ;  /* 0x0000000b02027212 */ /* 0x000fc800078e3cff */
[----:B------:R0:W-:Y:S02]  /*24550*/  UTMALDG.3D [UR8], [UR6], desc[UR14] ;  /* 0x00000e08060075b4 */ /* 0x0001e40008011000 */
[----:B0-----:R-:W-:Y:S01]  /*24560*/  UMOV UR8, UR5 ;  /* 0x0000000500087c82 */ /* 0x001fe20008000000 */
[----:B------:R-:W-:Y:S02]  /*24570*/  UMOV UR11, UR19 ;  /* 0x00000013000b7c82 */ /* 0x000fe40008000000 */
[----:B------:R0:W-:Y:S02]  /*24580*/  UTMALDG.3D [UR8], [UR26], desc[UR14] ;  /* 0x00000e081a0075b4 */ /* 0x0001e40008011000 */
[----:B0-----:R-:W-:Y:S05]  /*24590*/  @P2 BRA `(.L_x_560) ;  /* 0xfffffffc00502947 */ /* 0x001fea000383ffff */
.L_x_556:
[----:B------:R-:W-:Y:S05]  /*245a0*/  BSYNC B1 ;  /* 0x0000000000017941 */ /* 0x000fea0003800000 */
.L_x_555:
[----:B------:R-:W2:Y:S01]  /*245b0*/  LDL.LU R16, [R1+0x454] ;  /* 0x0004540001107983 */ /* 0x000ea20000300800 */
[----:B------:R-:W-:Y:S01]  /*245c0*/  LOP3.LUT P5, RZ, R9, 0xff, RZ, 0xc0, !PT ;  /* 0x000000ff09ff7812 */ /* 0x000fe200078ac0ff */
[----:B------:R-:W-:Y:S01]  /*245d0*/  IMAD.IADD R6, R7, 0x1, R6 ;  /* 0x0000000107067824 */ /* 0x000fe200078e0206 */
[----:B------:R-:W-:Y:S01]  /*245e0*/  ULDC.64 UR6, c[0x0][0x650] ;  /* 0x0001940000067ab9 */ /* 0x000fe20000000a00 */
[----:B------:R-:W3:Y:S01]  /*245f0*/  LDL.LU R15, [R1+0x458] ;  /* 0x00045800010f7983 */ /* 0x000ee20000300800 */
[----:B------:R-:W-:Y:S01]  /*24600*/  BSSY B1, `(.L_x_561) ;  /* 0x000006f000017945 */ /* 0x000fe20003800000 */
[----:B------:R-:W-:Y:S01]  /*24610*/  IMAD.MOV.U32 R5, RZ, RZ, -0x1 ;  /* 0xffffffffff057424 */ /* 0x000fe200078e00ff */
[----:B------:R-:W-:Y:S01]  /*24620*/  SHF.R.U32.HI R2, RZ, 0x1, R6 ;  /* 0x00000001ff027819 */ /* 0x000fe20000011606 */
[----:B------:R-:W-:Y:S01]  /*24630*/  IMAD.MOV.U32 R4, RZ, RZ, -0x1 ;  /* 0xffffffffff047424 */ /* 0x000fe200078e00ff */
[----:B------:R-:W-:Y:S01]  /*24640*/  ISETP.GT.U32.AND P1, PT, R6, 0x1, PT ;  /* 0x000000010600780c */ /* 0x000fe20003f24070 */
[----:B------:R-:W-:Y:S01]  /*24650*/  IMAD.MOV.U32 R10, RZ, RZ, -0x1 ;  /* 0xffffffffff0a7424 */ /* 0x000fe200078e00ff */
[----:B------:R-:W-:-:S02]  /*24660*/  LOP3.LUT R2, R2, 0x1, RZ, 0xc0, !PT ;  /* 0x0000000102027812 */ /* 0x000fc400078ec0ff */
[C---:B------:R-:W-:Y:S01]  /*24670*/  ISETP.LT.U32.AND P1, PT, R7.reuse, 0x2, P1 ;  /* 0x000000020700780c */ /* 0x040fe20000f21070 */
[----:B------:R-:W0:Y:S01]  /*24680*/  @P5 S2R R3, SR_CgaCtaId ;  /* 0x0000000000035919 */ /* 0x000e220000008800 */
[----:B------:R-:W-:Y:S02]  /*24690*/  ISETP.NE.U32.AND P2, PT, R2, 0x1, PT ;  /* 0x000000010200780c */ /* 0x000fe40003f45070 */
[----:B------:R-:W-:Y:S02]  /*246a0*/  @P5 MOV R2, 0x400 ;  /* 0x0000040000025802 */ /* 0x000fe40000000f00 */
[----:B------:R-:W-:Y:S02]  /*246b0*/  ISETP.GT.U32.AND P2, PT, R7, 0x1, !P2 ;  /* 0x000000010700780c */ /* 0x000fe40005744070 */
[----:B------:R-:W-:Y:S02]  /*246c0*/  LOP3.LUT R6, R6, 0x1, RZ, 0xc0, !PT ;  /* 0x0000000106067812 */ /* 0x000fe400078ec0ff */
[----:B------:R-:W-:-:S02]  /*246d0*/  PRMT R9, RZ, 0x7610, R9 ;  /* 0x00007610ff097816 */ /* 0x000fc40000000009 */
[----:B0-----:R-:W-:Y:S02]  /*246e0*/  @P5 LEA R2, R3, R2, 0x18 ;  /* 0x0000000203025211 */ /* 0x001fe400078ec0ff */
[----:B------:R-:W-:Y:S02]  /*246f0*/  SEL R3, RZ, 0x1, !P1 ;  /* 0x00000001ff037807 */ /* 0x000fe40004800000 */
[----:B------:R0:W-:Y:S02]  /*24700*/  @P5 SYNCS.ARRIVE.TRANS64.A1T0 RZ, [R2+URZ+0x38], RZ ;  /* 0x000038ff02ff59a7 */ /* 0x0001e4000810003f */
[----:B0-----:R-:W-:-:S04]  /*24710*/  SEL R2, RZ, 0x1, !P2 ;  /* 0x00000001ff027807 */ /* 0x001fc80005000000 */
[----:B------:R-:W-:Y:S02]  /*24720*/  LOP3.LUT R0, R2, R0, R3, 0x96, !PT ;  /* 0x0000000002007212 */ /* 0x000fe400078e9603 */
[----:B------:R-:W-:Y:S02]  /*24730*/  PRMT R2, RZ, 0x7610, R2 ;  /* 0x00007610ff027816 */ /* 0x000fe40000000002 */
[----:B---3--:R-:W-:-:S04]  /*24740*/  IADD3 R15, P1, R15, UR20, RZ ;  /* 0x000000140f0f7c10 */ /* 0x008fc8000ff3e0ff */
[----:B--2---:R-:W-:Y:S01]  /*24750*/  IADD3.X R16, R16, UR16, RZ, P1, !PT ;  /* 0x0000001010107c10 */ /* 0x004fe20008ffe4ff */
[----:B------:R0:W-:Y:S01]  /*24760*/  STL [R1+0x458], R15 ;  /* 0x0004580f01007387 */ /* 0x0001e20000100800 */
[----:B------:R-:W-:-:S03]  /*24770*/  ISETP.GE.U32.AND P1, PT, R15, UR6, PT ;  /* 0x000000060f007c0c */ /* 0x000fc6000bf26070 */
[----:B------:R0:W-:Y:S01]  /*24780*/  STL [R1+0x454], R16 ;  /* 0x0004541001007387 */ /* 0x0001e20000100800 */
[----:B------:R-:W-:-:S13]  /*24790*/  ISETP.GE.U32.AND.EX P1, PT, R16, UR7, PT, P1 ;  /* 0x0000000710007c0c */ /* 0x000fda000bf26110 */
[----:B0-----:R-:W-:Y:S05]  /*247a0*/  @P1 BRA `(.L_x_562) ;  /* 0x0000000400501947 */ /* 0x001fea0003800000 */
[----:B------:R-:W0:Y:S01]  /*247b0*/  S2R R8, SR_CTAID.X ;  /* 0x0000000000087919 */ /* 0x000e220000002500 */
[----:B------:R-:W-:Y:S01]  /*247c0*/  ULDC UR5, c[0x0][0x150] ;  /* 0x0000540000057ab9 */ /* 0x000fe20000000800 */
[----:B------:R-:W1:Y:S01]  /*247d0*/  LDC R3, c[0x0][0x144] ;  /* 0x00005100ff037b82 */ /* 0x000e620000000800 */
[----:B------:R-:W-:Y:S01]  /*247e0*/  ULDC.64 UR6, c[0x0][0x628] ;  /* 0x00018a0000067ab9 */ /* 0x000fe20000000a00 */
[----:B------:R-:W2:Y:S01]  /*247f0*/  S2R R5, SR_CTAID.Y ;  /* 0x0000000000057919 */ /* 0x000ea20000002600 */
[----:B------:R-:W-:Y:S01]  /*24800*/  ISETP.NE.U32.AND P1, PT, RZ, UR6, PT ;  /* 0x00000006ff007c0c */ /* 0x000fe2000bf25070 */
[----:B------:R-:W-:-:S03]  /*24810*/  ULDC UR8, c[0x0][0x630] ;  /* 0x00018c0000087ab9 */ /* 0x000fc60000000800 */
[----:B------:R-:W-:Y:S01]  /*24820*/  ISETP.NE.AND.EX P1, PT, RZ, UR7, PT, P1 ;  /* 0x00000007ff007c0c */ /* 0x000fe2000bf25310 */
[----:B------:R-:W3:Y:S01]  /*24830*/  LDC R12, c[0x0][0x148] ;  /* 0x00005200ff0c7b82 */ /* 0x000ee20000000800 */
[----:B0-----:R-:W-:Y:S02]  /*24840*/  I2FP.F32.U32 R2, R8 ;  /* 0x0000000800027245 */ /* 0x001fe40000201000 */
[----:B--2---:R-:W-:-:S03]  /*24850*/  I2FP.F32.U32 R4, R5 ;  /* 0x0000000500047245 */ /* 0x004fc60000201000 */
[----:B------:R-:W-:Y:S01]  /*24860*/  FMUL R2, R2, UR5 ;  /* 0x0000000502027c20 */ /* 0x000fe20008400000 */
[----:B------:R-:W-:Y:S02]  /*24870*/  ULDC UR5, c[0x0][0x154] ;  /* 0x0000550000057ab9 */ /* 0x000fe40000000800 */
[----:B------:R-:W-:-:S03]  /*24880*/  FMUL R10, R4, UR5 ;  /* 0x00000005040a7c20 */ /* 0x000fc60008400000 */
[----:B------:R-:W0:Y:S08]  /*24890*/  F2I.U32.TRUNC.NTZ R2, R2 ;  /* 0x0000000200027305 */ /* 0x000e30000020f000 */
[----:B------:R-:W2:Y:S01]  /*248a0*/  F2I.U32.TRUNC.NTZ R10, R10 ;  /* 0x0000000a000a7305 */ /* 0x000ea2000020f000 */
[----:B0-----:R-:W-:Y:S02]  /*248b0*/  IMAD.MOV R4, RZ, RZ, -R2 ;  /* 0x000000ffff047224 */ /* 0x001fe400078e0a02 */
[----:B------:R-:W-:-:S02]  /*248c0*/  IMAD.MOV.U32 R2, RZ, RZ, R15 ;  /* 0x000000ffff027224 */ /* 0x000fc400078e000f */
[----:B-1----:R-:W-:Y:S02]  /*248d0*/  IMAD R8, R3, R4, R8 ;  /* 0x0000000403087224 */ /* 0x002fe400078e0208 */
[----:B--2---:R-:W-:-:S04]  /*248e0*/  IMAD.MOV R3, RZ, RZ, -R10 ;  /* 0x000000ffff037224 */ /* 0x004fc800078e0a0a */
[----:B---3--:R-:W-:Y:S02]  /*248f0*/  @P4 IMAD R8, R12, R3, R5 ;  /* 0x000000030c084224 */ /* 0x008fe400078e0205 */
[----:B------:R-:W-:Y:S01]  /*24900*/  IMAD.MOV.U32 R3, RZ, RZ, R16 ;  /* 0x000000ffff037224 */ /* 0x000fe200078e0010 */
[----:B------:R-:W-:Y:S06]  /*24910*/  @!P1 BRA `(.L_x_563) ;  /* 0x0000000000289947 */ /* 0x000fec0003800000 */
[----:B------:R-:W-:Y:S02]  /*24920*/  ULDC UR5, c[0x0][0x634] ;  /* 0x00018d0000057ab9 */ /* 0x000fe40000000800 */
[----:B------:R-:W-:-:S05]  /*24930*/  IADD3 R3, P1, R15, UR5, RZ ;  /* 0x000000050f037c10 */ /* 0x000fca000ff3e0ff */
[----:B------:R-:W-:-:S04]  /*24940*/  IMAD.X R11, RZ, RZ, R16, P1 ;  /* 0x000000ffff0b7224 */ /* 0x000fc800008e0610 */
[----:B------:R-:W-:-:S04]  /*24950*/  IMAD.WIDE.U32 R4, R11, UR6, RZ ;  /* 0x000000060b047c25 */ /* 0x000fc8000f8e00ff */
[----:B------:R-:W-:-:S04]  /*24960*/  IMAD.WIDE.U32 R4, P1, R3, UR7, R4 ;  /* 0x0000000703047c25 */ /* 0x000fc8000f820004 */
[----:B------:R-:W-:-:S04]  /*24970*/  IMAD.WIDE.U32 R2, R3, UR6, RZ ;  /* 0x0000000603027c25 */ /* 0x000fc8000f8e00ff */
[----:B------:R-:W-:Y:S01]  /*24980*/  IMAD.MOV.U32 R2, RZ, RZ, R5 ;  /* 0x000000ffff027224 */ /* 0x000fe200078e0005 */
[----:B------:R-:W-:Y:S01]  /*24990*/  IADD3 RZ, P2, R3, R4, RZ ;  /* 0x0000000403ff7210 */ /* 0x000fe20007f5e0ff */
[----:B------:R-:W-:-:S04]  /*249a0*/  IMAD.X R3, RZ, RZ, RZ, P1 ;  /* 0x000000ffff037224 */ /* 0x000fc800008e06ff */
[----:B------:R-:W-:-:S08]  /*249b0*/  IMAD.WIDE.U32.X R2, R11, UR7, R2, P2 ;  /* 0x000000070b027c25 */ /* 0x000fd000090e0402 */
.L_x_563:
[--C-:B------:R-:W-:Y:S01]  /*249c0*/  SHF.R.U64 R10, R2, UR8, R3.reuse ;  /* 0x00000008020a7c19 */ /* 0x100fe20008001203 */
[----:B------:R-:W-:Y:S01]  /*249d0*/  ULDC.64 UR6, c[0x0][0x620] ;  /* 0x0001880000067ab9 */ /* 0x000fe20000000a00 */
[----:B------:R-:W-:Y:S01]  /*249e0*/  SHF.R.U32.HI R2, RZ, UR8, R3 ;  /* 0x00000008ff027c19 */ /* 0x000fe20008011603 */
[----:B------:R-:W-:Y:S01]  /*249f0*/  IMAD.MOV.U32 R3, RZ, RZ, R16 ;  /* 0x000000ffff037224 */ /* 0x000fe200078e0010 */
[----:B------:R-:W-:Y:S01]  /*24a00*/  IADD3 R11, P1, RZ, -R10, RZ ;  /* 0x8000000aff0b7210 */ /* 0x000fe20007f3e0ff */
[----:B------:R-:W-:-:S04]  /*24a10*/  ULDC UR5, c[0x0][0x618] ;  /* 0x0001860000057ab9 */ /* 0x000fc80000000800 */
[----:B------:R-:W-:-:S04]  /*24a20*/  IMAD.X R2, RZ, RZ, ~R2, P1 ;  /* 0x000000ffff027224 */ /* 0x000fc800008e0e02 */
[----:B------:R-:W-:-:S04]  /*24a30*/  IMAD R2, R2, UR6, RZ ;  /* 0x0000000602027c24 */ /* 0x000fc8000f8e02ff */
[----:B------:R-:W-:Y:S02]  /*24a40*/  IMAD R5, R11, UR7, R2 ;  /* 0x000000070b057c24 */ /* 0x000fe4000f8e0202 */
[----:B------:R-:W-:-:S04]  /*24a50*/  IMAD.MOV.U32 R2, RZ, RZ, R15 ;  /* 0x000000ffff027224 */ /* 0x000fc800078e000f */
[----:B------:R-:W-:Y:S01]  /*24a60*/  IMAD.WIDE.U32 R2, R11, UR6, R2 ;  /* 0x000000060b027c25 */ /* 0x000fe2000f8e0002 */
[----:B------:R-:W-:Y:S02]  /*24a70*/  ULDC.64 UR6, c[0x0][0x640] ;  /* 0x0001900000067ab9 */ /* 0x000fe40000000a00 */
[----:B------:R-:W-:Y:S01]  /*24a80*/  ISETP.NE.U32.AND P1, PT, RZ, UR6, PT ;  /* 0x00000006ff007c0c */ /* 0x000fe2000bf25070 */
[----:B------:R-:W-:-:S03]  /*24a90*/  IMAD.IADD R3, R3, 0x1, R5 ;  /* 0x0000000103037824 */ /* 0x000fc600078e0205 */
[----:B------:R-:W-:Y:S02]  /*24aa0*/  ISETP.NE.AND.EX P1, PT, RZ, UR7, PT, P1 ;  /* 0x00000007ff007c0c */ /* 0x000fe4000bf25310 */
[--C-:B------:R-:W-:Y:S02]  /*24ab0*/  SHF.R.U64 R11, R2, UR5, R3.reuse ;  /* 0x00000005020b7c19 */ /* 0x100fe40008001203 */
[----:B------:R-:W-:Y:S01]  /*24ac0*/  SHF.R.U32.HI R2, RZ, UR5, R3 ;  /* 0x00000005ff027c19 */ /* 0x000fe20008011603 */
[----:B------:R-:W-:-:S03]  /*24ad0*/  ULDC UR5, c[0x0][0x608] ;  /* 0x0001820000057ab9 */ /* 0x000fc60000000800 */
[--C-:B------:R-:W-:Y:S02]  /*24ae0*/  SHF.R.U64 R12, R11, UR5, R2.reuse ;  /* 0x000000050b0c7c19 */ /* 0x100fe40008001202 */
[----:B------:R-:W-:Y:S01]  /*24af0*/  SHF.R.U32.HI R3, RZ, UR5, R2 ;  /* 0x00000005ff037c19 */ /* 0x000fe20008011602 */
[----:B------:R-:W-:-:S03]  /*24b00*/  ULDC UR5, c[0x0][0x658] ;  /* 0x0001960000057ab9 */ /* 0x000fc60000000800 */
[--C-:B------:R-:W-:Y:S02]  /*24b10*/  SHF.R.U64 R13, R12, UR5, R3.reuse ;  /* 0x000000050c0d7c19 */ /* 0x100fe40008001203 */
[----:B------:R-:W-:-:S03]  /*24b20*/  SHF.R.U32.HI R15, RZ, UR5, R3 ;  /* 0x00000005ff0f7c19 */ /* 0x000fc60008011603 */
[----:B------:R-:W-:Y:S02]  /*24b30*/  IMAD.MOV.U32 R2, RZ, RZ, R13 ;  /* 0x000000ffff027224 */ /* 0x000fe400078e000d */
        /* <DEDUP_REMOVED lines=12> */
.L_x_564:
[----:B------:R-:W-:Y:S01]  /*24c00*/  ULDC UR5, c[0x0][0x648] ;  /* 0x0001920000057ab9 */ /* 0x000fe20000000800 */
[----:B------:R-:W-:Y:S02]  /*24c10*/  LOP3.LUT R12, R12, UR17, RZ, 0xc0, !PT ;  /* 0x000000110c0c7c12 */ /* 0x000fe4000f8ec0ff */
[----:B------:R-:W-:Y:S01]  /*24c20*/  SHF.R.U64 R3, R2, UR5, R3 ;  /* 0x0000000502037c19 */ /* 0x000fe20008001203 */
[----:B------:R-:W-:-:S04]  /*24c30*/  ULDC UR5, c[0x0][0x638] ;  /* 0x00018e0000057ab9 */ /* 0x000fc80000000800 */
[----:B------:R-:W-:Y:S02]  /*24c40*/  IMAD.MOV R2, RZ, RZ, -R3 ;  /* 0x000000ffff027224 */ /* 0x000fe400078e0a03 */
[----:B------:R-:W-:Y:S02]  /*24c50*/  IMAD R5, R3, UR18, R12 ;  /* 0x0000001203057c24 */ /* 0x000fe4000f8e020c */
[----:B------:R-:W-:Y:S01]  /*24c60*/  IMAD R13, R2, UR5, R13 ;  /* 0x00000005020d7c24 */ /* 0x000fe2000f8e020d */
[----:B------:R-:W-:Y:S01]  /*24c70*/  ULDC UR5, c[0x0][0x610] ;  /* 0x0001840000057ab9 */ /* 0x000fe20000000800 */
[----:B------:R-:W-:Y:S01]  /*24c80*/  LOP3.LUT R2, R11, UR4, RZ, 0xc0, !PT ;  /* 0x000000040b027c12 */ /* 0x000fe2000f8ec0ff */
[----:B------:R-:W-:Y:S01]  /*24c90*/  IMAD R8, R5, UR5, R8 ;  /* 0x0000000505087c24 */ /* 0x000fe2000f8e0208 */
[----:B------:R-:W-:-:S03]  /*24ca0*/  ULDC UR5, c[0x0][0x600] ;  /* 0x0001800000057ab9 */ /* 0x000fc60000000800 */
[----:B------:R-:W-:Y:S02]  /*24cb0*/  IMAD R13, R13, UR5, R2 ;  /* 0x000000050d0d7c24 */ /* 0x000fe4000f8e0202 */
[----:B------:R-:W-:-:S03]  /*24cc0*/  IMAD.MOV.U32 R2, RZ, RZ, 0x1 ;  /* 0x00000001ff027424 */ /* 0x000fc600078e00ff */
[----:B------:R-:W-:Y:S02]  /*24cd0*/  SEL R4, R13, R8, !P4 ;  /* 0x000000080d047207 */ /* 0x000fe40006000000 */
[----:B------:R-:W-:-:S07]  /*24ce0*/  SEL R5, R8, R13, !P4 ;  /* 0x0000000d08057207 */ /* 0x000fce0006000000 */
.L_x_562:
[----:B------:R-:W-:Y:S05]  /*24cf0*/  BSYNC B1 ;  /* 0x0000000000017941 */ /* 0x000fea0003800000 */
.L_x_561:
[----:B------:R-:W-:-:S13]  /*24d00*/  LOP3.LUT P1, RZ, R2, 0xff, RZ, 0xc0, !PT ;  /* 0x000000ff02ff7812 */ /* 0x000fda000782c0ff */
[----:B------:R-:W-:Y:S05]  /*24d10*/  @P1 BRA `(.L_x_565) ;  /* 0xfffffff4003c1947 */ /* 0x000fea000383ffff */
[----:B------:R-:W-:Y:S05]  /*24d20*/  BSYNC B0 ;  /* 0x0000000000007941 */ /* 0x000fea0003800000 */
.L_x_553:
[----:B------:R-:W-:-:S03]  /*24d30*/  UMOV UR5, 0xffffffff ;  /* 0xffffffff00057882 */ /* 0x000fc60000000000 */
[----:B------:R-:W-:Y:S05]  /*24d40*/  BRA.DIV UR5, `(.L_x_566) ;  /* 0x0000000205e07947 */ /* 0x000fea000b800000 */
[----:B------:R-:W-:-:S13]  /*24d50*/  ELECT P0, URZ, PT ;  /* 0x00000000003f782f */ /* 0x000fda0003800000 */
.L_x_578:
[----:B------:R-:W-:Y:S04]  /*24d60*/  BSSY B0, `(.L_x_567) ;  /* 0x000001a000007945 */ /* 0x000fe80003800000 */
[----:B------:R-:W-:Y:S05]  /*24d70*/  @!P0 BRA `(.L_x_568) ;  /* 0x0000000000608947 */ /* 0x000fea0003800000 */
[----:B------:R-:W-:-:S04]  /*24d80*/  ULOP3.LUT UR5, UR13, 0x2, URZ, 0xfc, !UPT ;  /* 0x000000020d057892 */ /* 0x000fc8000f8efc3f */
[----:B------:R-:W-:-:S06]  /*24d90*/  UISETP.NE.AND UP0, UPT, UR5, 0x3, UPT ;  /* 0x000000030500788c */ /* 0x000fcc000bf05270 */
[----:B------:R-:W-:-:S13]  /*24da0*/  PLOP3.LUT P0, PT, PT, PT, UP0, 0x80, 0x0 ;  /* 0x000000000000781c */ /* 0x000fda0003f0f008 */
[----:B------:R-:W-:Y:S05]  /*24db0*/  @!P0 BRA `(.L_x_569) ;  /* 0x0000000000048947 */ /* 0x000fea0003800000 */
[----:B------:R-:W-:Y:S01]  /*24dc0*/  BPT.TRAP 0x1 ;  /* 0x000000040000795c */ /* 0x000fe20000300000 */
.L_x_569:
[----:B------:R-:W0:Y:S01]  /*24dd0*/  S2R R3, SR_CgaCtaId ;  /* 0x0000000000037919 */ /* 0x000e220000008800 */
[----:B------:R-:W-:-:S04]  /*24de0*/  MOV R2, 0x400 ;  /* 0x0000040000027802 */ /* 0x000fc80000000f00 */
[----:B0-----:R-:W-:Y:S02]  /*24df0*/  LEA R3, R3, R2, 0x18 ;  /* 0x0000000203037211 */ /* 0x001fe400078ec0ff */
[----:B------:R-:W-:-:S03]  /*24e00*/  SHF.L.U32 R2, R0, 0x1f, RZ ;  /* 0x0000001f00027819 */ /* 0x000fc600000006ff */
[----:B------:R-:W-:-:S04]  /*24e10*/  VIADD R3, R3, 0x10 ;  /* 0x0000001003037836 */ /* 0x000fc80000000000 */
[----:B------:R-:W-:-:S04]  /*24e20*/  IMAD R5, R6, 0x8, R3 ;  /* 0x0000000806057824 */ /* 0x000fc800078e0203 */
[----:B------:R-:W0:Y:S02]  /*24e30*/  SYNCS.PHASECHK.TRANS64.TRYWAIT P0, [R5+URZ], R2 ;  /* 0x00000002050075a7 */ /* 0x000e24000800017f */
[----:B0-----:R-:W-:Y:S05]  /*24e40*/  @!P0 BRA `(.L_x_570) ;  /* 0x0000000000c48947 */ /* 0x001fea0003800000 */
.L_x_579:
[----:B------:R-:W-:-:S05]  /*24e50*/  VIADD R6, R6, 0x1 ;  /* 0x0000000106067836 */ /* 0x000fca0000000000 */
[----:B------:R-:W-:-:S04]  /*24e60*/  ISETP.NE.AND P0, PT, R6, 0x2, PT ;  /* 0x000000020600780c */ /* 0x000fc80003f05270 */
[----:B0-----:R-:W-:Y:S02]  /*24e70*/  SEL R5, RZ, 0x1, P0 ;  /* 0x00000001ff057807 */ /* 0x001fe40000000000 */
[----:B------:R-:W-:Y:S02]  /*24e80*/  SEL R6, R6, RZ, P0 ;  /* 0x000000ff06067207 */ /* 0x000fe40000000000 */
[----:B------:R-:W-:-:S03]  /*24e90*/  LOP3.LUT R0, R0, R5, RZ, 0x3c, !PT ;  /* 0x0000000500007212 */ /* 0x000fc600078e3cff */
[----:B------:R-:W-:Y:S01]  /*24ea0*/  IMAD R3, R6, 0x8, R3 ;  /* 0x0000000806037824 */ /* 0x000fe200078e0203 */
[----:B------:R-:W-:-:S07]  /*24eb0*/  SHF.L.U32 R0, R0, 0x1f, RZ ;  /* 0x0000001f00007819 */ /* 0x000fce00000006ff */
.L_x_571:
[----:B0-----:R0:W1:Y:S02]  /*24ec0*/  SYNCS.PHASECHK.TRANS64.TRYWAIT P0, [R3+URZ], R0 ;  /* 0x00000000030075a7 */ /* 0x001064000800017f */
[----:B-1----:R-:W-:Y:S05]  /*24ed0*/  @!P0 NANOSLEEP.SYNCS 0x989680 ;  /* 0x009896800000895d */ /* 0x002fea0003900000 */
[----:B------:R-:W1:Y:S02]  /*24ee0*/  @!P0 SYNCS.PHASECHK.TRANS64 P0, [R3+URZ], R0 ;  /* 0x00000000030085a7 */ /* 0x000e64000800007f */
[----:B-1----:R-:W-:Y:S05]  /*24ef0*/  @!P0 BRA `(.L_x_571) ;  /* 0xfffffffc00f08947 */ /* 0x002fea000383ffff */
.L_x_568:
[----:B------:R-:W-:Y:S05]  /*24f00*/  BSYNC B0 ;  /* 0x0000000000007941 */ /* 0x000fea0003800000 */
.L_x_567:
[----:B------:R-:W-:Y:S05]  /*24f10*/  EXIT ;  /* 0x000000000000794d */ /* 0x000fea0003800000 */
.L_x_17:
[----:B-1----:R-:W-:-:S04]  /*24f20*/  IMAD.U32 R3, RZ, RZ, UR6 ;  /* 0x00000006ff037e24 */ /* 0x002fc8000f8e00ff */
[----:B------:R1:W3:Y:S03]  /*24f30*/  SYNCS.PHASECHK.TRANS64.TRYWAIT P0, [R3+URZ], R0 ;  /* 0x00000000030075a7 */ /* 0x0002e6000800017f */
[----:B---3--:R-:W-:Y:S05]  /*24f40*/  @!P0 NANOSLEEP.SYNCS 0x989680 ;  /* 0x009896800000895d */ /* 0x008fea0003900000 */
[----:B------:R-:W3:Y:S02]  /*24f50*/  @!P0 SYNCS.PHASECHK.TRANS64 P0, [R3+URZ], R0 ;  /* 0x00000000030085a7 */ /* 0x000ee4000800007f */
[----:B---3--:R-:W-:Y:S05]  /*24f60*/  @!P0 BRA `(.L_x_17) ;  /* 0xfffffffc00ec8947 */ /* 0x008fea000383ffff */
[----:B------:R-:W-:Y:S05]  /*24f70*/  BRA `(.L_x_16) ;  /* 0xfffffdd800d87947 */ /* 0x000fea000383ffff */
.L_x_23:
[----:B-----5:R1:W-:Y:S02]  /*24f80*/  STL [R1+0x46c], R0 ;  /* 0x00046c0001007387 */ /* 0x0203e40000100800 */
[----:B-1----:R-:W-:-:S04]  /*24f90*/  IMAD.U32 R0, RZ, RZ, UR16 ;  /* 0x00000010ff007e24 */ /* 0x002fc8000f8e00ff */
[----:B------:R1:W3:Y:S03]  /*24fa0*/  SYNCS.PHASECHK.TRANS64.TRYWAIT P0, [R0+URZ], R2 ;  /* 0x00000002000075a7 */ /* 0x0002e6000800017f */
[----:B---3--:R-:W-:Y:S05]  /*24fb0*/  @!P0 NANOSLEEP.SYNCS 0x989680 ;  /* 0x009896800000895d */ /* 0x008fea0003900000 */
[----:B------:R1:W3:Y:S02]  /*24fc0*/  @!P0 SYNCS.PHASECHK.TRANS64 P0, [R0+URZ], R2 ;  /* 0x00000002000085a7 */ /* 0x0002e4000800007f */
[----:B-1----:R1:W5:Y:S02]  /*24fd0*/  LDL.LU R0, [R1+0x46c] ;  /* 0x00046c0001007983 */ /* 0x0023640000300800 */
[----:B-1-3--:R-:W-:Y:S05]  /*24fe0*/  @!P0 BRA `(.L_x_23) ;  /* 0xfffffffc00e48947 */ /* 0x00afea000383ffff */
[----:B------:R-:W-:Y:S05]  /*24ff0*/  BRA `(.L_x_22) ;  /* 0xfffffe1c00a07947 */ /* 0x000fea000383ffff */
.L_x_554:
[----:B------:R-:W-:Y:S01]  /*25000*/  BSSY B1, `(.L_x_572) ;  /* 0x0000006000017945 */ /* 0x000fe20003800000 */
[----:B------:R-:W-:-:S07]  /*25010*/  IMAD.MOV.U32 R2, RZ, RZ, -0x1 ;  /* 0xffffffffff027424 */ /* 0x000fce00078e00ff */
[----:B------:R-:W-:Y:S05]  /*25020*/  WARPSYNC.COLLECTIVE R2, `(.L_x_573) ;  /* 0x00000000020c7348 */ /* 0x000fea0003c00000 */
[----:B------:R-:W-:Y:S02]  /*25030*/  ELECT P1, UR62, PT ;  /* 0x00000000003e782f */ /* 0x000fe40003820000 */
[----:B------:R-:W-:Y:S01]  /*25040*/  MOV R2, UR62 ;  /* 0x0000003e00027c02 */ /* 0x000fe20008000f00 */
[----:B------:R-:W-:Y:S10]  /*25050*/  ENDCOLLECTIVE ;  /* 0x000000000000791b */ /* 0x000ff40003800000 */
.L_x_573:
[----:B------:R-:W-:Y:S05]  /*25060*/  BSYNC B1 ;  /* 0x0000000000017941 */ /* 0x000fea0003800000 */
.L_x_572:
[----:B------:R-:W-:Y:S05]  /*25070*/  BRA `(.L_x_574) ;  /* 0xfffffff000707947 */ /* 0x000fea000383ffff */
.L_x_557:
[----:B-1----:R1:W2:Y:S02]  /*25080*/  SYNCS.PHASECHK.TRANS64.TRYWAIT P1, [R16+URZ+0x10], R11 ;  /* 0x0000100b100075a7 */ /* 0x0022a4000802017f */
[----:B--2---:R-:W-:Y:S05]  /*25090*/  @!P1 NANOSLEEP.SYNCS 0x989680 ;  /* 0x009896800000995d */ /* 0x004fea0003900000 */
[----:B------:R-:W2:Y:S02]  /*250a0*/  @!P1 SYNCS.PHASECHK.TRANS64 P1, [R16+URZ+0x10], R11 ;  /* 0x0000100b100095a7 */ /* 0x000ea4000802007f */
[----:B--2---:R-:W-:Y:S05]  /*250b0*/  @!P1 BRA `(.L_x_557) ;  /* 0xfffffffc00f09947 */ /* 0x004fea000383ffff */
[----:B------:R-:W-:Y:S05]  /*250c0*/  BRA `(.L_x_575) ;  /* 0xfffffff000a47947 */ /* 0x000fea000383ffff */
.L_x_566:
[----:B------:R-:W-:Y:S01]  /*250d0*/  BSSY B0, `(.L_x_576) ;  /* 0x0000006000007945 */ /* 0x000fe20003800000 */
[----:B------:R-:W-:-:S07]  /*250e0*/  IMAD.MOV.U32 R2, RZ, RZ, -0x1 ;  /* 0xffffffffff027424 */ /* 0x000fce00078e00ff */
[----:B------:R-:W-:Y:S05]  /*250f0*/  WARPSYNC.COLLECTIVE R2, `(.L_x_577) ;  /* 0x00000000020c7348 */ /* 0x000fea0003c00000 */
[----:B------:R-:W-:Y:S02]  /*25100*/  ELECT P1, UR62, PT ;  /* 0x00000000003e782f */ /* 0x000fe40003820000 */
[----:B------:R-:W-:Y:S01]  /*25110*/  MOV R2, UR62 ;  /* 0x0000003e00027c02 */ /* 0x000fe20008000f00 */
[----:B------:R-:W-:Y:S10]  /*25120*/  ENDCOLLECTIVE ;  /* 0x000000000000791b */ /* 0x000ff40003800000 */
.L_x_577:
[----:B------:R-:W-:Y:S05]  /*25130*/  BSYNC B0 ;  /* 0x0000000000007941 */ /* 0x000fea0003800000 */
.L_x_576:
[----:B------:R-:W-:Y:S01]  /*25140*/  PLOP3.LUT P0, PT, P1, PT, PT, 0x80, 0x0 ;  /* 0x000000000000781c */ /* 0x000fe20000f0f070 */
[----:B------:R-:W-:-:S12]  /*25150*/  BRA `(.L_x_578) ;  /* 0xfffffffc00007947 */ /* 0x000fd8000383ffff */
.L_x_570:
[----:B0-----:R0:W1:Y:S02]  /*25160*/  SYNCS.PHASECHK.TRANS64.TRYWAIT P0, [R5+URZ], R2 ;  /* 0x00000002050075a7 */ /* 0x001064000800017f */
[----:B-1----:R-:W-:Y:S05]  /*25170*/  @!P0 NANOSLEEP.SYNCS 0x989680 ;  /* 0x009896800000895d */ /* 0x002fea0003900000 */
[----:B------:R-:W1:Y:S02]  /*25180*/  @!P0 SYNCS.PHASECHK.TRANS64 P0, [R5+URZ], R2 ;  /* 0x00000002050085a7 */ /* 0x000e64000800007f */
[----:B-1----:R-:W-:Y:S05]  /*25190*/  @!P0 BRA `(.L_x_570) ;  /* 0xfffffffc00f08947 */ /* 0x002fea000383ffff */
[----:B------:R-:W-:Y:S05]  /*251a0*/  BRA `(.L_x_579) ;  /* 0xfffffffc00287947 */ /* 0x000fea000383ffff */
.L_x_580:
[----:B------:R-:W-:-:S00]  /*251b0*/  BRA `(.L_x_580) ;  /* 0xfffffffc00fc7947 */ /* 0x000fc0000383ffff */
[----:B------:R-:W-:-:S00]  /*251c0*/  NOP ;  /* 0x0000000000007918 */ /* 0x000fc00000000000 */
        /* <DEDUP_REMOVED lines=11> */
.L_x_581:


//--------------------- .nv.shared._ZN7cutlass13device_kernelINS_4gemm6kernel13GemmUniversalIN4cute5tupleIJiiiiEEENS1_10collective13CollectiveMmaINS1_37MainloopSm90TmaGmmaWarpSpecializedFP8ILi2ENS5_IJNS4_1CILi1EEESB_SB_EEENS1_35KernelTmaWarpSpecializedCooperativeEEENS5_IJNSA_ILi256EEESF_NSA_ILi64EEEEEENS_12float_e5m2_tENS5_IJlSB_lEEESI_SJ_NS4_8TiledMMAINS4_8MMA_AtomIJNS4_4SM904GMMA31MMA_64x256x32_F32E5M2E5M2_SS_TNILNSN_7ScaleInE1ELSP_1EEEEEENS4_6LayoutINS5_IJNSA_ILi2EEESB_SB_EEENS5_IJSB_NSA_ILi0EEESV_EEEEENS5_IJNS4_10UnderscoreESY_SY_EEEEENS4_13SM90_TMA_LOADENS4_14ComposedLayoutINS4_7SwizzleILi2ELi4ELi3EEENS4_18smem_ptr_flag_bitsILi8EEENSS_INS5_IJNSA_ILi8EEESG_EEENS5_IJSG_SB_EEEEEEEvNS4_8identityES11_S1B_vS1C_EENS_8epilogue10collective6detail29Sm90TmaWarpSpecializedAdapterINS1F_15DefaultEpilogueISI_SJ_SJ_NS1E_6thread17LinearCombinationISI_Li1EffLNS1J_9ScaleType4KindE0ELNS_15FloatRoundStyleE2ESI_EENS1_15EpilogueDefaultEEEEEvvEEEEvNT_6ParamsE --------------------------
	.section	.nv.shared._ZN7cutlass13device_kernelINS_4gemm6kernel13GemmUniversalIN4cute5tupleIJiiiiEEENS1_10collective13CollectiveMmaINS1_37MainloopSm90TmaGmmaWarpSpecializedFP8ILi2ENS5_IJNS4_1CILi1EEESB_SB_EEENS1_35KernelTmaWarpSpecializedCooperativeEEENS5_IJNSA_ILi256EEESF_NSA_ILi64EEEEEENS_12float_e5m2_tENS5_IJlSB_lEEESI_SJ_NS4_8TiledMMAINS4_8MMA_AtomIJNS4_4SM904GMMA31MMA_64x256x32_F32E5M2E5M2_SS_TNILNSN_7ScaleInE1ELSP_1EEEEEENS4_6LayoutINS5_IJNSA_ILi2EEESB_SB_EEENS5_IJSB_NSA_ILi0EEESV_EEEEENS5_IJNS4_10UnderscoreESY_SY_EEEEENS4_13SM90_TMA_LOADENS4_14ComposedLayoutINS4_7SwizzleILi2ELi4ELi3EEENS4_18smem_ptr_flag_bitsILi8EEENSS_INS5_IJNSA_ILi8EEESG_EEENS5_IJSG_SB_EEEEEEEvNS4_8identityES11_S1B_vS1C_EENS_8epilogue10collective6detail29Sm90TmaWarpSpecializedAdapterINS1F_15DefaultEpilogueISI_SJ_SJ_NS1E_6thread17LinearCombinationISI_Li1EffLNS1J_9ScaleType4KindE0ELNS_15FloatRoundStyleE2ESI_EENS1_15EpilogueDefaultEEEEEvvEEEEvNT_6ParamsE,"aw",@nobits
	.sectionflags	@""
	.align	16
	.zero		1024


//--------------------- .nv.shared.reserved.0     --------------------------
	.section	.nv.shared.reserved.0,"aw",@nobits
	.weak		__nv_reservedSMEM_offset_0_alias
	.size		__nv_reservedSMEM_offset_0_alias, 0, 0
	.other		__nv_reservedSMEM_offset_0_alias,@"STO_CUDA_RESERVED_SHARED STV_DEFAULT"
__nv_reservedSMEM_offset_0_alias:
	.zero		0


//--------------------- .nv.global                --------------------------
	.section	.nv.global,"aw",@nobits
.nv.global:
	.type		_ZN40_INTERNAL_abb88c43_4_k_cu_f7451403_288214cute1_E,@object
	.size		_ZN40_INTERNAL_abb88c43_4_k_cu_f7451403_288214cute1_E,(_ZN40_INTERNAL_abb88c43_4_k_cu_f7451403_288214cuda3std3__45__cpo6cbeginE - _ZN40_INTERNAL_abb88c43_4_k_cu_f7451403_288214cute1_E)
_ZN40_INTERNAL_abb88c43_4_k_cu_f7451403_288214cute1_E:
	.zero		1
	.type		_ZN40_INTERNAL_abb88c43_4_k_cu_f7451403_288214cuda3std3__45__cpo6cbeginE,@object
	.size		_ZN40_INTERNAL_abb88c43_4_k_cu_f7451403_288214cuda3std3__45__cpo6cbeginE,(_ZN40_INTERNAL_abb88c43_4_k_cu_f7451403_288214cuda3std3__48in_placeE - _ZN40_INTERNAL_abb88c43_4_k_cu_f7451403_288214cuda3std3__45__cpo6cbeginE)
_ZN40_INTERNAL_abb88c43_4_k_cu_f7451403_288214cuda3std3__45__cpo6cbeginE:
	.zero		1
	.type		_ZN40_INTERNAL_abb88c43_4_k_cu_f7451403_288214cuda3std3__48in_placeE,@object
	.size		_ZN40_INTERNAL_abb88c43_4_k_cu_f7451403_288214cuda3std3__48in_placeE,(_ZN40_INTERNAL_abb88c43_4_k_cu_f7451403_288214cuda3std6ranges3__45__cpo9iter_moveE - _ZN40_INTERNAL_abb88c43_4_k_cu_f7451403_288214cuda3std3__48in_placeE)
_ZN40_INTERNAL_abb88c43_4_k_cu_f7451403_288214cuda3std3__48in_placeE:
	.zero		1
	.type		_ZN40_INTERNAL_abb88c43_4_k_cu_f7451403_288214cuda3std6ranges3__45__cpo9iter_moveE,@object
	.size		_ZN40_INTERNAL_abb88c43_4_k_cu_f7451403_288214cuda3std6ranges3__45__cpo9iter_moveE,(_ZN40_INTERNAL_abb88c43_4_k_cu_f7451403_288214cuda3std3__45__cpo5beginE - _ZN40_INTERNAL_abb88c43_4_k_cu_f7451403_288214cuda3std6ranges3__45__cpo9iter_moveE)
_ZN40_INTERNAL_abb88c43_4_k_cu_f7451403_288214cuda3std6ranges3__45__cpo9iter_moveE:
	.zero		1
	.type		_ZN40_INTERNAL_abb88c43_4_k_cu_f7451403_288214cuda3std3__45__cpo5beginE,@object
	.size		_ZN40_INTERNAL_abb88c43_4_k_cu_f7451403_288214cuda3std3__45__cpo5beginE,(_ZN40_INTERNAL_abb88c43_4_k_cu_f7451403_288214cuda3std3__442_GLOBAL__N__abb88c43_4_k_cu_f7451403_288216ignoreE - _ZN40_INTERNAL_abb88c43_4_k_cu_f7451403_288214cuda3std3__45__cpo5beginE)
_ZN40_INTERNAL_abb88c43_4_k_cu_f7451403_288214cuda3std3__45__cpo5beginE:
	.zero		1
	.type		_ZN40_INTERNAL_abb88c43_4_k_cu_f7451403_288214cuda3std3__442_GLOBAL__N__abb88c43_4_k_cu_f7451403_288216ignoreE,@object
	.size		_ZN40_INTERNAL_abb88c43_4_k_cu_f7451403_288214cuda3std3__442_GLOBAL__N__abb88c43_4_k_cu_f7451403_288216ignoreE,(_ZN40_INTERNAL_abb88c43_4_k_cu_f7451403_288214cute7productE - _ZN40_INTERNAL_abb88c43_4_k_cu_f7451403_288214cuda3std3__442_GLOBAL__N__abb88c43_4_k_cu_f7451403_288216ignoreE)
_ZN40_INTERNAL_abb88c43_4_k_cu_f7451403_288214cuda3std3__442_GLOBAL__N__abb88c43_4_k_cu_f7451403_288216ignoreE:
	.zero		1
	.type		_ZN40_INTERNAL_abb88c43_4_k_cu_f7451403_288214cute7productE,@object
	.size		_ZN40_INTERNAL_abb88c43_4_k_cu_f7451403_288214cute7productE,(_ZN40_INTERNAL_abb88c43_4_k_cu_f7451403_288214cuda3std3__45__cpo3endE - _ZN40_INTERNAL_abb88c43_4_k_cu_f7451403_288214cute7productE)
_ZN40_INTERNAL_abb88c43_4_k_cu_f7451403_288214cute7productE:
	.zero		1
	.type		_ZN40_INTERNAL_abb88c43_4_k_cu_f7451403_288214cuda3std3__45__cpo3endE,@object
	.size		_ZN40_INTERNAL_abb88c43_4_k_cu_f7451403_288214cuda3std3__45__cpo3endE,(_ZN40_INTERNAL_abb88c43_4_k_cu_f7451403_288214cuda3std3__419piecewise_constructE - _ZN40_INTERNAL_abb88c43_4_k_cu_f7451403_288214cuda3std3__45__cpo3endE)
_ZN40_INTERNAL_abb88c43_4_k_cu_f7451403_288214cuda3std3__45__cpo3endE:
	.zero		1
	.type		_ZN40_INTERNAL_abb88c43_4_k_cu_f7451403_288214cuda3std3__419piecewise_constructE,@object
	.size		_ZN40_INTERNAL_abb88c43_4_k_cu_f7451403_288214cuda3std3__419piecewise_constructE,(_ZN40_INTERNAL_abb88c43_4_k_cu_f7451403_288214cuda3std3__45__cpo4cendE - _ZN40_INTERNAL_abb88c43_4_k_cu_f7451403_288214cuda3std3__419piecewise_constructE)
_ZN40_INTERNAL_abb88c43_4_k_cu_f7451403_288214cuda3std3__419piecewise_constructE:
	.zero		1
	.type		_ZN40_INTERNAL_abb88c43_4_k_cu_f7451403_288214cuda3std3__45__cpo4cendE,@object
	.size		_ZN40_INTERNAL_abb88c43_4_k_cu_f7451403_288214cuda3std3__45__cpo4cendE,(_ZN40_INTERNAL_abb88c43_4_k_cu_f7451403_288214cuda3std6ranges3__45__cpo4swapE - _ZN40_INTERNAL_abb88c43_4_k_cu_f7451403_288214cuda3std3__45__cpo4cendE)
_ZN40_INTERNAL_abb88c43_4_k_cu_f7451403_288214cuda3std3__45__cpo4cendE:
	.zero		1
	.type		_ZN40_INTERNAL_abb88c43_4_k_cu_f7451403_288214cuda3std6ranges3__45__cpo4swapE,@object
	.size		_ZN40_INTERNAL_abb88c43_4_k_cu_f7451403_288214cuda3std6ranges3__45__cpo4swapE,(.L_7 - _ZN40_INTERNAL_abb88c43_4_k_cu_f7451403_288214cuda3std6ranges3__45__cpo4swapE)
_ZN40_INTERNAL_abb88c43_4_k_cu_f7451403_288214cuda3std6ranges3__45__cpo4swapE:
	.zero		1
.L_7:


//--------------------- .nv.constant0._ZN7cutlass13device_kernelINS_4gemm6kernel13GemmUniversalIN4cute5tupleIJiiiiEEENS1_10collective13CollectiveMmaINS1_37MainloopSm90TmaGmmaWarpSpecializedFP8ILi2ENS5_IJNS4_1CILi1EEESB_SB_EEENS1_35KernelTmaWarpSpecializedCooperativeEEENS5_IJNSA_ILi256EEESF_NSA_ILi64EEEEEENS_12float_e5m2_tENS5_IJlSB_lEEESI_SJ_NS4_8TiledMMAINS4_8MMA_AtomIJNS4_4SM904GMMA31MMA_64x256x32_F32E5M2E5M2_SS_TNILNSN_7ScaleInE1ELSP_1EEEEEENS4_6LayoutINS5_IJNSA_ILi2EEESB_SB_EEENS5_IJSB_NSA_ILi0EEESV_EEEEENS5_IJNS4_10UnderscoreESY_SY_EEEEENS4_13SM90_TMA_LOADENS4_14ComposedLayoutINS4_7SwizzleILi2ELi4ELi3EEENS4_18smem_ptr_flag_bitsILi8EEENSS_INS5_IJNSA_ILi8EEESG_EEENS5_IJSG_SB_EEEEEEEvNS4_8identityES11_S1B_vS1C_EENS_8epilogue10collective6detail29Sm90TmaWarpSpecializedAdapterINS1F_15DefaultEpilogueISI_SJ_SJ_NS1E_6thread17LinearCombinationISI_Li1EffLNS1J_9ScaleType4KindE0ELNS_15FloatRoundStyleE2ESI_EENS1_15EpilogueDefaultEEEEEvvEEEEvNT_6ParamsE --------------------------
	.section	.nv.constant0._ZN7cutlass13device_kernelINS_4gemm6kernel13GemmUniversalIN4cute5tupleIJiiiiEEENS1_10collective13CollectiveMmaINS1_37MainloopSm90TmaGmmaWarpSpecializedFP8ILi2ENS5_IJNS4_1CILi1EEESB_SB_EEENS1_35KernelTmaWarpSpecializedCooperativeEEENS5_IJNSA_ILi256EEESF_NSA_ILi64EEEEEENS_12float_e5m2_tENS5_IJlSB_lEEESI_SJ_NS4_8TiledMMAINS4_8MMA_AtomIJNS4_4SM904GMMA31MMA_64x256x32_F32E5M2E5M2_SS_TNILNSN_7ScaleInE1ELSP_1EEEEEENS4_6LayoutINS5_IJNSA_ILi2EEESB_SB_EEENS5_IJSB_NSA_ILi0EEESV_EEEEENS5_IJNS4_10UnderscoreESY_SY_EEEEENS4_13SM90_TMA_LOADENS4_14ComposedLayoutINS4_7SwizzleILi2ELi4ELi3EEENS4_18smem_ptr_flag_bitsILi8EEENSS_INS5_IJNSA_ILi8EEESG_EEENS5_IJSG_SB_EEEEEEEvNS4_8identityES11_S1B_vS1C_EENS_8epilogue10collective6detail29Sm90TmaWarpSpecializedAdapterINS1F_15DefaultEpilogueISI_SJ_SJ_NS1E_6thread17LinearCombinationISI_Li1EffLNS1J_9ScaleType4KindE0ELNS_15FloatRoundStyleE2ESI_EENS1_15EpilogueDefaultEEEEEvvEEEEvNT_6ParamsE,"a",@progbits
	.sectionflags	@""
	.align	4
.nv.constant0._ZN7cutlass13device_kernelINS_4gemm6kernel13GemmUniversalIN4cute5tupleIJiiiiEEENS1_10collective13CollectiveMmaINS1_37MainloopSm90TmaGmmaWarpSpecializedFP8ILi2ENS5_IJNS4_1CILi1EEESB_SB_EEENS1_35KernelTmaWarpSpecializedCooperativeEEENS5_IJNSA_ILi256EEESF_NSA_ILi64EEEEEENS_12float_e5m2_tENS5_IJlSB_lEEESI_SJ_NS4_8TiledMMAINS4_8MMA_AtomIJNS4_4SM904GMMA31MMA_64x256x32_F32E5M2E5M2_SS_TNILNSN_7ScaleInE1ELSP_1EEEEEENS4_6LayoutINS5_IJNSA_ILi2EEESB_SB_EEENS5_IJSB_NSA_ILi0EEESV_EEEEENS5_IJNS4_10UnderscoreESY_SY_EEEEENS4_13SM90_TMA_LOADENS4_14ComposedLayoutINS4_7SwizzleILi2ELi4ELi3EEENS4_18smem_ptr_flag_bitsILi8EEENSS_INS5_IJNSA_ILi8EEESG_EEENS5_IJSG_SB_EEEEEEEvNS4_8identityES11_S1B_vS1C_EENS_8epilogue10collective6detail29Sm90TmaWarpSpecializedAdapterINS1F_15DefaultEpilogueISI_SJ_SJ_NS1E_6thread17LinearCombinationISI_Li1EffLNS1J_9ScaleType4KindE0ELNS_15FloatRoundStyleE2ESI_EENS1_15EpilogueDefaultEEEEEvvEEEEvNT_6ParamsE:
	.zero		1664


//--------------------- SYMBOLS --------------------------

	.type		.nv.reservedSmem.offset0,@object
	.size		.nv.reservedSmem.offset0,0x4
